def attn_fwd(
    Q,
    K,
    V,
    Out,
    Lse,
    sm_scale,
    stride_qz,
    stride_qh,
    stride_qm,
    stride_qk,
    stride_kz,
    stride_kh,
    stride_kn,
    stride_kk,
    stride_vz,
    stride_vh,
    stride_vn,
    stride_vk,
    stride_oz,
    stride_oh,
    stride_om,
    stride_ok,
    seqlen_q,
    seqlen_k,
    BLOCK_M: tl.constexpr,
    BLOCK_N: tl.constexpr,
    HEAD_DIM: tl.constexpr,
    CAUSAL: tl.constexpr,
):
    start_m = tl.program_id(0)
    off_hz = tl.program_id(1)
    q_off = off_hz * stride_qh
    k_off = off_hz * stride_kh
    v_off = off_hz * stride_vh
    offs_m = start_m * BLOCK_M + tl.arange(0, BLOCK_M)
    offs_d = tl.arange(0, HEAD_DIM)
    offs_n = tl.arange(0, BLOCK_N)
    q_ptrs = Q + q_off + offs_m[:, None] * stride_qm + offs_d[None, :] * stride_qk
    k_ptrs = K + k_off + offs_d[:, None] * stride_kk + offs_n[None, :] * stride_kn
    v_ptrs = V + v_off + offs_n[:, None] * stride_vn + offs_d[None, :] * stride_vk
    m_i = tl.full([BLOCK_M], float("-inf"), dtype=tl.float32)
    l_i = tl.zeros([BLOCK_M], dtype=tl.float32) + 1.0
    acc = tl.zeros([BLOCK_M, HEAD_DIM], dtype=tl.float32)
    q = tl.load(q_ptrs)
    acc, l_i, m_i = _attn_fwd_inner(
        acc,
        l_i,
        m_i,
        q,
        k_ptrs,
        v_ptrs,
        sm_scale,
        stride_kn,
        stride_vn,
        start_m,
        seqlen_k,
        BLOCK_M,
        BLOCK_N,
        HEAD_DIM,
        CAUSAL,
    )
    acc = acc / l_i[:, None]
    lse = m_i + tl.math.log2(l_i) / 1.4426950408889634
    o_ptrs = (
        Out
        + off_hz * stride_oh
        + offs_m[:, None] * stride_om
        + offs_d[None, :] * stride_ok
    )
    tl.store(o_ptrs, acc.to(Out.dtype.element_ty))
    tl.store(Lse + off_hz * seqlen_q + offs_m, lse)

# config = {"BLOCK_M": 64, "BLOCK_N": 32, "HEAD_DIM": 64, "arch": "sm_100", "causal": false, "dtype": "bf16", "num_stages": 2, "num_warps": 4}
# arch = sm_100


// ===== COMPILED SASS (sm_100a) =====

	.target	sm_100a

	.elftype	@"ET_EXEC"


//--------------------- .note.nv.tkinfo           --------------------------
	.section	.note.nv.tkinfo,"",@"SHT_NOTE"
	.sectionflags	@"SHF_NOTE_NV_TKINFO"
	.tkinfo
        /*0018*/ 	.word	0x00000081
        /*0030*/ 	.string	""
        /*0030*/ 	.string	"ptxas-blackwell"
        /*0030*/ 	.string	"Cuda compilation tools, release 12.9, V12.9.86"
        /*0030*/ 	.string	"Build cuda_12.9.r12.9/compiler.36037853_0"
        /*0030*/ 	.string	"-v  -suppress-debug-info  -lineinfo  -arch sm_100a "



//--------------------- .note.nv.cuver            --------------------------
	.section	.note.nv.cuver,"",@"SHT_NOTE"
	.sectionflags	@"SHF_NOTE_NV_CUVER"
        /*0018*/ 	.short	0x0001
        /*001a*/ 	.short	0x0064
        /*001c*/ 	.short	0x0001
        /*001e*/ 	.short	0x0000
        /*0020*/ 	.short	0x0001
        /*0022*/ 	.short	0x0000


//--------------------- .nv.info                  --------------------------
	.section	.nv.info,"",@"SHT_CUDA_INFO"
	.align	4


	//----- nvinfo : EIATTR_REGCOUNT
	.align		4
        /*0000*/ 	.byte	0x04, 0x2f
        /*0002*/ 	.short	(.L_5 - .L_4)
	.align		4
.L_4:
        /*0004*/ 	.word	index@(attn_fwd)
        /*0008*/ 	.word	0x00000080


	//----- nvinfo : EIATTR_FRAME_SIZE
	.align		4
.L_5:
        /*000c*/ 	.byte	0x04, 0x11
        /*000e*/ 	.short	(.L_7 - .L_6)
	.align		4
.L_6:
        /*0010*/ 	.word	index@($__internal_2_$__cuda_sm10x_tcgen05_guardrail_trap_unallocated_columns_being_dealloced)
        /*0014*/ 	.word	0x00000000


	//----- nvinfo : EIATTR_FRAME_SIZE
	.align		4
.L_7:
        /*0018*/ 	.byte	0x04, 0x11
        /*001a*/ 	.short	(.L_9 - .L_8)
	.align		4
.L_8:
        /*001c*/ 	.word	index@($__internal_1_$__cuda_sm10x_tcgen05_guardrail_trap_phase_invalid_during_alloc)
        /*0020*/ 	.word	0x00000000


	//----- nvinfo : EIATTR_FRAME_SIZE
	.align		4
.L_9:
        /*0024*/ 	.byte	0x04, 0x11
        /*0026*/ 	.short	(.L_11 - .L_10)
	.align		4
.L_10:
        /*0028*/ 	.word	index@($__internal_0_$__cuda_sm10x_tcgen05_guardrail_trap_col_being_dealloced_not_returned_by_alloc)
        /*002c*/ 	.word	0x00000000


	//----- nvinfo : EIATTR_FRAME_SIZE
	.align		4
.L_11:
        /*0030*/ 	.byte	0x04, 0x11
        /*0032*/ 	.short	(.L_13 - .L_12)
	.align		4
.L_12:
        /*0034*/ 	.word	index@(attn_fwd)
        /*0038*/ 	.word	0x00000000


	//----- nvinfo : EIATTR_MIN_STACK_SIZE
	.align		4
.L_13:
        /*003c*/ 	.byte	0x04, 0x12
        /*003e*/ 	.short	(.L_15 - .L_14)
	.align		4
.L_14:
        /*0040*/ 	.word	index@(attn_fwd)
        /*0044*/ 	.word	0x00000000
.L_15:


//--------------------- .nv.info.attn_fwd         --------------------------
	.section	.nv.info.attn_fwd,"",@"SHT_CUDA_INFO"
	.sectionflags	@""
	.align	4


	//----- nvinfo : EIATTR_CUDA_API_VERSION
	.align		4
        /*0000*/ 	.byte	0x04, 0x37
        /*0002*/ 	.short	(.L_17 - .L_16)
.L_16:
        /*0004*/ 	.word	0x00000081


	//----- nvinfo : EIATTR_KPARAM_INFO
	.align		4
.L_17:
        /*0008*/ 	.byte	0x04, 0x17
        /*000a*/ 	.short	(.L_19 - .L_18)
.L_18:
        /*000c*/ 	.word	0x00000000
        /*0010*/ 	.short	0x0019
        /*0012*/ 	.short	0x0080
        /*0014*/ 	.byte	0x00, 0xf4, 0x21, 0x00


	//----- nvinfo : EIATTR_KPARAM_INFO
	.align		4
.L_19:
        /*0018*/ 	.byte	0x04, 0x17
        /*001a*/ 	.short	(.L_21 - .L_20)
.L_20:
        /*001c*/ 	.word	0x00000000
        /*0020*/ 	.short	0x0018
        /*0022*/ 	.short	0x0078
        /*0024*/ 	.byte	0x00, 0xf4, 0x21, 0x00


	//----- nvinfo : EIATTR_KPARAM_INFO
	.align		4
.L_21:
        /*0028*/ 	.byte	0x04, 0x17
        /*002a*/ 	.short	(.L_23 - .L_22)
.L_22:
        /*002c*/ 	.word	0x00000000
        /*0030*/ 	.short	0x0017
        /*0032*/ 	.short	0x0070
        /*0034*/ 	.byte	0x00, 0xf0, 0x11, 0x00


	//----- nvinfo : EIATTR_KPARAM_INFO
	.align		4
.L_23:
        /*0038*/ 	.byte	0x04, 0x17
        /*003a*/ 	.short	(.L_25 - .L_24)
.L_24:
        /*003c*/ 	.word	0x00000000
        /*0040*/ 	.short	0x0016
        /*0042*/ 	.short	0x006c
        /*0044*/ 	.byte	0x00, 0xf0, 0x11, 0x00


	//----- nvinfo : EIATTR_KPARAM_INFO
	.align		4
.L_25:
        /*0048*/ 	.byte	0x04, 0x17
        /*004a*/ 	.short	(.L_27 - .L_26)
.L_26:
        /*004c*/ 	.word	0x00000000
        /*0050*/ 	.short	0x0015
        /*0052*/ 	.short	0x0068
        /*0054*/ 	.byte	0x00, 0xf0, 0x11, 0x00


	//----- nvinfo : EIATTR_KPARAM_INFO
	.align		4
.L_27:
        /*0058*/ 	.byte	0x04, 0x17
        /*005a*/ 	.short	(.L_29 - .L_28)
.L_28:
        /*005c*/ 	.word	0x00000000
        /*0060*/ 	.short	0x0014
        /*0062*/ 	.short	0x0064
        /*0064*/ 	.byte	0x00, 0xf0, 0x11, 0x00


	//----- nvinfo : EIATTR_KPARAM_INFO
	.align		4
.L_29:
        /*0068*/ 	.byte	0x04, 0x17
        /*006a*/ 	.short	(.L_31 - .L_30)
.L_30:
        /*006c*/ 	.word	0x00000000
        /*0070*/ 	.short	0x0013
        /*0072*/ 	.short	0x0060
        /*0074*/ 	.byte	0x00, 0xf0, 0x11, 0x00


	//----- nvinfo : EIATTR_KPARAM_INFO
	.align		4
.L_31:
        /*0078*/ 	.byte	0x04, 0x17
        /*007a*/ 	.short	(.L_33 - .L_32)
.L_32:
        /*007c*/ 	.word	0x00000000
        /*0080*/ 	.short	0x0012
        /*0082*/ 	.short	0x005c
        /*0084*/ 	.byte	0x00, 0xf0, 0x11, 0x00


	//----- nvinfo : EIATTR_KPARAM_INFO
	.align		4
.L_33:
        /*0088*/ 	.byte	0x04, 0x17
        /*008a*/ 	.short	(.L_35 - .L_34)
.L_34:
        /*008c*/ 	.word	0x00000000
        /*0090*/ 	.short	0x0011
        /*0092*/ 	.short	0x0058
        /*0094*/ 	.byte	0x00, 0xf0, 0x11, 0x00


	//----- nvinfo : EIATTR_KPARAM_INFO
	.align		4
.L_35:
        /*0098*/ 	.byte	0x04, 0x17
        /*009a*/ 	.short	(.L_37 - .L_36)
.L_36:
        /*009c*/ 	.word	0x00000000
        /*00a0*/ 	.short	0x0010
        /*00a2*/ 	.short	0x0054
        /*00a4*/ 	.byte	0x00, 0xf0, 0x11, 0x00


	//----- nvinfo : EIATTR_KPARAM_INFO
	.align		4
.L_37:
        /*00a8*/ 	.byte	0x04, 0x17
        /*00aa*/ 	.short	(.L_39 - .L_38)
.L_38:
        /*00ac*/ 	.word	0x00000000
        /*00b0*/ 	.short	0x000f
        /*00b2*/ 	.short	0x0050
        /*00b4*/ 	.byte	0x00, 0xf0, 0x11, 0x00


	//----- nvinfo : EIATTR_KPARAM_INFO
	.align		4
.L_39:
        /*00b8*/ 	.byte	0x04, 0x17
        /*00ba*/ 	.short	(.L_41 - .L_40)
.L_40:
        /*00bc*/ 	.word	0x00000000
        /*00c0*/ 	.short	0x000e
        /*00c2*/ 	.short	0x004c
        /*00c4*/ 	.byte	0x00, 0xf0, 0x11, 0x00


	//----- nvinfo : EIATTR_KPARAM_INFO
	.align		4
.L_41:
        /*00c8*/ 	.byte	0x04, 0x17
        /*00ca*/ 	.short	(.L_43 - .L_42)
.L_42:
        /*00cc*/ 	.word	0x00000000
        /*00d0*/ 	.short	0x000d
        /*00d2*/ 	.short	0x0048
        /*00d4*/ 	.byte	0x00, 0xf0, 0x11, 0x00


	//----- nvinfo : EIATTR_KPARAM_INFO
	.align		4
.L_43:
        /*00d8*/ 	.byte	0x04, 0x17
        /*00da*/ 	.short	(.L_45 - .L_44)
.L_44:
        /*00dc*/ 	.word	0x00000000
        /*00e0*/ 	.short	0x000c
        /*00e2*/ 	.short	0x0044
        /*00e4*/ 	.byte	0x00, 0xf0, 0x11, 0x00


	//----- nvinfo : EIATTR_KPARAM_INFO
	.align		4
.L_45:
        /*00e8*/ 	.byte	0x04, 0x17
        /*00ea*/ 	.short	(.L_47 - .L_46)
.L_46:
        /*00ec*/ 	.word	0x00000000
        /*00f0*/ 	.short	0x000b
        /*00f2*/ 	.short	0x0040
        /*00f4*/ 	.byte	0x00, 0xf0, 0x11, 0x00


	//----- nvinfo : EIATTR_KPARAM_INFO
	.align		4
.L_47:
        /*00f8*/ 	.byte	0x04, 0x17
        /*00fa*/ 	.short	(.L_49 - .L_48)
.L_48:
        /*00fc*/ 	.word	0x00000000
        /*0100*/ 	.short	0x000a
        /*0102*/ 	.short	0x003c
        /*0104*/ 	.byte	0x00, 0xf0, 0x11, 0x00


	//----- nvinfo : EIATTR_KPARAM_INFO
	.align		4
.L_49:
        /*0108*/ 	.byte	0x04, 0x17
        /*010a*/ 	.short	(.L_51 - .L_50)
.L_50:
        /*010c*/ 	.word	0x00000000
        /*0110*/ 	.short	0x0009
        /*0112*/ 	.short	0x0038
        /*0114*/ 	.byte	0x00, 0xf0, 0x11, 0x00


	//----- nvinfo : EIATTR_KPARAM_INFO
	.align		4
.L_51:
        /*0118*/ 	.byte	0x04, 0x17
        /*011a*/ 	.short	(.L_53 - .L_52)
.L_52:
        /*011c*/ 	.word	0x00000000
        /*0120*/ 	.short	0x0008
        /*0122*/ 	.short	0x0034
        /*0124*/ 	.byte	0x00, 0xf0, 0x11, 0x00


	//----- nvinfo : EIATTR_KPARAM_INFO
	.align		4
.L_53:
        /*0128*/ 	.byte	0x04, 0x17
        /*012a*/ 	.short	(.L_55 - .L_54)
.L_54:
        /*012c*/ 	.word	0x00000000
        /*0130*/ 	.short	0x0007
        /*0132*/ 	.short	0x0030
        /*0134*/ 	.byte	0x00, 0xf0, 0x11, 0x00


	//----- nvinfo : EIATTR_KPARAM_INFO
	.align		4
.L_55:
        /*0138*/ 	.byte	0x04, 0x17
        /*013a*/ 	.short	(.L_57 - .L_56)
.L_56:
        /*013c*/ 	.word	0x00000000
        /*0140*/ 	.short	0x0006
        /*0142*/ 	.short	0x002c
        /*0144*/ 	.byte	0x00, 0xf0, 0x11, 0x00


	//----- nvinfo : EIATTR_KPARAM_INFO
	.align		4
.L_57:
        /*0148*/ 	.byte	0x04, 0x17
        /*014a*/ 	.short	(.L_59 - .L_58)
.L_58:
        /*014c*/ 	.word	0x00000000
        /*0150*/ 	.short	0x0005
        /*0152*/ 	.short	0x0028
        /*0154*/ 	.byte	0x00, 0xf0, 0x11, 0x00


	//----- nvinfo : EIATTR_KPARAM_INFO
	.align		4
.L_59:
        /*0158*/ 	.byte	0x04, 0x17
        /*015a*/ 	.short	(.L_61 - .L_60)
.L_60:
        /*015c*/ 	.word	0x00000000
        /*0160*/ 	.short	0x0004
        /*0162*/ 	.short	0x0020
        /*0164*/ 	.byte	0x00, 0xf4, 0x21, 0x00


	//----- nvinfo : EIATTR_KPARAM_INFO
	.align		4
.L_61:
        /*0168*/ 	.byte	0x04, 0x17
        /*016a*/ 	.short	(.L_63 - .L_62)
.L_62:
        /*016c*/ 	.word	0x00000000
        /*0170*/ 	.short	0x0003
        /*0172*/ 	.short	0x0018
        /*0174*/ 	.byte	0x00, 0xf4, 0x21, 0x00


	//----- nvinfo : EIATTR_KPARAM_INFO
	.align		4
.L_63:
        /*0178*/ 	.byte	0x04, 0x17
        /*017a*/ 	.short	(.L_65 - .L_64)
.L_64:
        /*017c*/ 	.word	0x00000000
        /*0180*/ 	.short	0x0002
        /*0182*/ 	.short	0x0010
        /*0184*/ 	.byte	0x00, 0xf4, 0x21, 0x00


	//----- nvinfo : EIATTR_KPARAM_INFO
	.align		4
.L_65:
        /*0188*/ 	.byte	0x04, 0x17
        /*018a*/ 	.short	(.L_67 - .L_66)
.L_66:
        /*018c*/ 	.word	0x00000000
        /*0190*/ 	.short	0x0001
        /*0192*/ 	.short	0x0008
        /*0194*/ 	.byte	0x00, 0xf4, 0x21, 0x00


	//----- nvinfo : EIATTR_KPARAM_INFO
	.align		4
.L_67:
        /*0198*/ 	.byte	0x04, 0x17
        /*019a*/ 	.short	(.L_69 - .L_68)
.L_68:
        /*019c*/ 	.word	0x00000000
        /*01a0*/ 	.short	0x0000
        /*01a2*/ 	.short	0x0000
        /*01a4*/ 	.byte	0x00, 0xf4, 0x21, 0x00


	//----- nvinfo : EIATTR_AT_ENTRY_FRAGMENTS
	.align		4
.L_69:
        /*01a8*/ 	.byte	0x04, 0x4f
        /*01aa*/ 	.short	(.L_71 - .L_70)


	//   ....[0]....
.L_70:
        /*01ac*/ 	.word	0x00000004


	//----- nvinfo : EIATTR_RESERVED_SMEM_USED
	.align		4
.L_71:
        /*01b0*/ 	.byte	0x01, 0x41
	.zero		2


	//----- nvinfo : EIATTR_SPARSE_MMA_MASK
	.align		4
        /*01b4*/ 	.byte	0x03, 0x50
        /*01b6*/ 	.short	0x0000


	//----- nvinfo : EIATTR_TCGEN05_1CTA_USED
	.align		4
        /*01b8*/ 	.byte	0x01, 0x51
	.zero		2


	//----- nvinfo : EIATTR_MAXREG_COUNT
	.align		4
        /*01bc*/ 	.byte	0x03, 0x1b
        /*01be*/ 	.short	0x00ff


	//----- nvinfo : EIATTR_NUM_BARRIERS
	.align		4
        /*01c0*/ 	.byte	0x02, 0x4c
        /*01c2*/ 	.byte	0x01
	.zero		1


	//----- nvinfo : EIATTR_INT_WARP_WIDE_INSTR_OFFSETS
	.align		4
        /*01c4*/ 	.byte	0x04, 0x31
        /*01c6*/ 	.short	(.L_73 - .L_72)


	//   ....[0]....
.L_72:
        /*01c8*/ 	.word	0x00001270


	//   ....[1]....
        /*01cc*/ 	.word	0x00001280


	//   ....[2]....
        /*01d0*/ 	.word	0x00001710


	//   ....[3]....
        /*01d4*/ 	.word	0x00001a70


	//   ....[4]....
        /*01d8*/ 	.word	0x000031d0


	//   ....[5]....
        /*01dc*/ 	.word	0x00005ba0


	//   ....[6]....
        /*01e0*/ 	.word	0x00005bf0


	//----- nvinfo : EIATTR_COOP_GROUP_MASK_REGIDS
	.align		4
.L_73:
        /*01e4*/ 	.byte	0x04, 0x29
        /*01e6*/ 	.short	(.L_75 - .L_74)


	//   ....[0]....
.L_74:
        /*01e8*/ 	.word	0xffffffff


	//   ....[1]....
        /*01ec*/ 	.word	0xffffffff


	//   ....[2]....
        /*01f0*/ 	.word	0xffffffff


	//   ....[3]....
        /*01f4*/ 	.word	0xffffffff


	//   ....[4]....
        /*01f8*/ 	.word	0xffffffff


	//   ....[5]....
        /*01fc*/ 	.word	0xffffffff


	//   ....[6]....
        /*0200*/ 	.word	0xffffffff


	//   ....[7]....
        /*0204*/ 	.word	0xffffffff


	//----- nvinfo : EIATTR_COOP_GROUP_INSTR_OFFSETS
	.align		4
.L_75:
        /*0208*/ 	.byte	0x04, 0x28
        /*020a*/ 	.short	(.L_77 - .L_76)


	//   ....[0]....
.L_76:
        /*020c*/ 	.word	0x00000050


	//   ....[1]....
        /*0210*/ 	.word	0x00000310


	//   ....[2]....
        /*0214*/ 	.word	0x00002280


	//   ....[3]....
        /*0218*/ 	.word	0x00002760


	//   ....[4]....
        /*021c*/ 	.word	0x000036a0


	//   ....[5]....
        /*0220*/ 	.word	0x00003ad0


	//   ....[6]....
        /*0224*/ 	.word	0x00005a30


	//   ....[7]....
        /*0228*/ 	.word	0x00005ca0


	//----- nvinfo : EIATTR_VRC_CTA_INIT_COUNT
	.align		4
.L_77:
        /*022c*/ 	.byte	0x02, 0x4a
        /*022e*/ 	.byte	0x80
	.zero		1


	//----- nvinfo : EIATTR_MBARRIER_INSTR_OFFSETS
	.align		4
        /*0230*/ 	.byte	0x04, 0x39
        /*0232*/ 	.short	(.L_79 - .L_78)


	//   ....[0]....
.L_78:
        /*0234*/ 	.word	0x000015c0
        /*0238*/ 	.word	0x000000ff
        /*023c*/ 	.word	0x00000000
        /*0240*/ 	.short	0x0100
        /*0242*/ 	.byte	0x0f
	.zero		1


	//   ....[1]....
        /*0244*/ 	.word	0x00001a50
        /*0248*/ 	.word	0x000000ff
        /*024c*/ 	.word	0x00005008
        /*0250*/ 	.short	0x0100
        /*0252*/ 	.byte	0x0c
	.zero		1


	//   ....[2]....
        /*0254*/ 	.word	0x00001d70
        /*0258*/ 	.word	0x000000ff
        /*025c*/ 	.word	0x00003000
        /*0260*/ 	.short	0x0100
        /*0262*/ 	.byte	0x0c
	.zero		1


	//   ....[3]....
        /*0264*/ 	.word	0x00001fd0
        /*0268*/ 	.word	0x000000ff
        /*026c*/ 	.word	0x00003000
        /*0270*/ 	.short	0x010a
        /*0272*/ 	.byte	0x0c
	.zero		1


	//   ....[4]....
        /*0274*/ 	.word	0x00002030
        /*0278*/ 	.word	0x000000ff
        /*027c*/ 	.word	0x00003000
        /*0280*/ 	.short	0x0108
        /*0282*/ 	.byte	0x0c
	.zero		1


	//   ....[5]....
        /*0284*/ 	.word	0x00003310
        /*0288*/ 	.word	0x000000ff
        /*028c*/ 	.word	0x00005010
        /*0290*/ 	.short	0x0100
        /*0292*/ 	.byte	0x0c
	.zero		1


	//   ....[6]....
        /*0294*/ 	.word	0x00003490
        /*0298*/ 	.word	0x000000ff
        /*029c*/ 	.word	0x00005010
        /*02a0*/ 	.short	0x010a
        /*02a2*/ 	.byte	0x0c
	.zero		1


	//   ....[7]....
        /*02a4*/ 	.word	0x000034f0
        /*02a8*/ 	.word	0x000000ff
        /*02ac*/ 	.word	0x00005010
        /*02b0*/ 	.short	0x0108
        /*02b2*/ 	.byte	0x0c
	.zero		1


	//   ....[8]....
        /*02b4*/ 	.word	0x00003560
        /*02b8*/ 	.word	0x000000ff
        /*02bc*/ 	.word	0x00000000
        /*02c0*/ 	.short	0x010a
        /*02c2*/ 	.byte	0x0f
	.zero		1


	//   ....[9]....
        /*02c4*/ 	.word	0x000043e0
        /*02c8*/ 	.word	0x000000ff
        /*02cc*/ 	.word	0x00000000
        /*02d0*/ 	.short	0x010a
        /*02d2*/ 	.byte	0x0f
	.zero		1


	//   ....[10]....
        /*02d4*/ 	.word	0x00004530
        /*02d8*/ 	.word	0x000000ff
        /*02dc*/ 	.word	0x00005000
        /*02e0*/ 	.short	0x0108
        /*02e2*/ 	.byte	0x0c
	.zero		1


	//   ....[11]....
        /*02e4*/ 	.word	0x00004640
        /*02e8*/ 	.word	0x000000ff
        /*02ec*/ 	.word	0x00005008
        /*02f0*/ 	.short	0x0108
        /*02f2*/ 	.byte	0x0c
	.zero		1


	//   ....[12]....
        /*02f4*/ 	.word	0x00005cc0
        /*02f8*/ 	.word	0x000000ff
        /*02fc*/ 	.word	0x00003000
        /*0300*/ 	.short	0x010a
        /*0302*/ 	.byte	0x0c
	.zero		1


	//   ....[13]....
        /*0304*/ 	.word	0x00005cf0
        /*0308*/ 	.word	0x000000ff
        /*030c*/ 	.word	0x00005010
        /*0310*/ 	.short	0x010a
        /*0312*/ 	.byte	0x0c
	.zero		1


	//   ....[14]....
        /*0314*/ 	.word	0x00005d20
        /*0318*/ 	.word	0x000000ff
        /*031c*/ 	.word	0x00000000
        /*0320*/ 	.short	0x010a
        /*0322*/ 	.byte	0x0f
	.zero		1


	//   ....[15]....
        /*0324*/ 	.word	0x00005d50
        /*0328*/ 	.word	0x000000ff
        /*032c*/ 	.word	0x00000000
        /*0330*/ 	.short	0x010a
        /*0332*/ 	.byte	0x0f
	.zero		1


	//----- nvinfo : EIATTR_NUM_MBARRIERS
	.align		4
.L_79:
        /*0334*/ 	.byte	0x03, 0x38
        /*0336*/ 	.short	0xffff


	//----- nvinfo : EIATTR_EXIT_INSTR_OFFSETS
	.align		4
        /*0338*/ 	.byte	0x04, 0x1c
        /*033a*/ 	.short	(.L_81 - .L_80)


	//   ....[0]....
.L_80:
        /*033c*/ 	.word	0x00005cb0


	//----- nvinfo : EIATTR_REQNTID
	.align		4
.L_81:
        /*0340*/ 	.byte	0x04, 0x10
        /*0342*/ 	.short	(.L_83 - .L_82)
.L_82:
        /*0344*/ 	.word	0x00000080
        /*0348*/ 	.word	0x00000001
        /*034c*/ 	.word	0x00000001


	//----- nvinfo : EIATTR_CRS_STACK_SIZE
	.align		4
.L_83:
        /*0350*/ 	.byte	0x04, 0x1e
        /*0352*/ 	.short	(.L_85 - .L_84)
.L_84:
        /*0354*/ 	.word	0x00000000


	//----- nvinfo : EIATTR_CBANK_PARAM_SIZE
	.align		4
.L_85:
        /*0358*/ 	.byte	0x03, 0x19
        /*035a*/ 	.short	0x0088


	//----- nvinfo : EIATTR_PARAM_CBANK
	.align		4
        /*035c*/ 	.byte	0x04, 0x0a
        /*035e*/ 	.short	(.L_87 - .L_86)
	.align		4
.L_86:
        /*0360*/ 	.word	index@(.nv.constant0.attn_fwd)
        /*0364*/ 	.short	0x0380
        /*0366*/ 	.short	0x0088


	//----- nvinfo : EIATTR_SW_WAR
	.align		4
.L_87:
        /*0368*/ 	.byte	0x04, 0x36
        /*036a*/ 	.short	(.L_89 - .L_88)
.L_88:
        /*036c*/ 	.word	0x00000008
.L_89:


//--------------------- .nv.compat                --------------------------
	.section	.nv.compat,"",@"SHT_CUDA_COMPAT_INFO"
	.align	4
        /*0000*/ 	.byte	0x02, 0x02, 0x02, 0x00, 0x02, 0x05, 0x05, 0x00, 0x02, 0x03, 0x00, 0x00, 0x02, 0x06, 0x01, 0x00


//--------------------- .nv.callgraph             --------------------------
	.section	.nv.callgraph,"",@"SHT_CUDA_CALLGRAPH"
	.align	4
	.sectionentsize	8
	.align		4
        /*0000*/ 	.word	0x00000000
	.align		4
        /*0004*/ 	.word	0xffffffff
	.align		4
        /*0008*/ 	.word	0x00000000
	.align		4
        /*000c*/ 	.word	0xfffffffe
	.align		4
        /*0010*/ 	.word	0x00000000
	.align		4
        /*0014*/ 	.word	0xfffffffd
	.align		4
        /*0018*/ 	.word	0x00000000
	.align		4
        /*001c*/ 	.word	0xfffffffc


//--------------------- .nv.constant4             --------------------------
	.section	.nv.constant4,"a",@progbits
	.align	8
	.align		8
.nv.constant4:
        /*0000*/ 	.dword	_$_str


//--------------------- .text.attn_fwd            --------------------------
	.section	.text.attn_fwd,"ax",@progbits
	.align	128
        .global         attn_fwd
        .type           attn_fwd,@function
        .size           attn_fwd,(.L_x_28 - attn_fwd)
        .other          attn_fwd,@"STO_CUDA_ENTRY STV_DEFAULT"
attn_fwd:
.text.attn_fwd:
[----:B------:R-:W0:Y:S01]  /*0000*/  LDC R1, c[0x0][0x37c] ;  /* 0x0000df00ff017b82 */ /* 0x000e220000000800 */
[----:B------:R-:W1:Y:S02]  /*0010*/  S2R R0, SR_TID.X ;  /* 0x0000000000007919 */ /* 0x000e640000002100 */
[----:B-1----:R-:W-:-:S13]  /*0020*/  ISETP.GE.U32.AND P0, PT, R0, 0x20, PT ;  /* 0x000000200000780c */ /* 0x002fda0003f06070 */
[----:B------:R-:W-:Y:S05]  /*0030*/  @P0 BRA `(.L_x_0) ;  /* 0x0000000000b80947 */ /* 0x000fea0003800000 */
[----:B------:R-:W1:Y:S01]  /*0040*/  S2UR UR6, SR_CgaCtaId ;  /* 0x00000000000679c3 */ /* 0x000e620000008800 */
[----:B------:R-:W-:Y:S01]  /*0050*/  NOP ;  /* 0x0000000000007918 */ /* 0x000fe20000000000 */
[----:B------:R-:W-:Y:S02]  /*0060*/  UMOV UR4, 0x40 ;  /* 0x0000004000047882 */ /* 0x000fe40000000000 */
[----:B-1----:R-:W-:-:S09]  /*0070*/  ULEA UR4, UR6, UR4, 0x18 ;  /* 0x0000000406047291 */ /* 0x002fd2000f8ec0ff */
[----:B------:R-:W1:Y:S01]  /*0080*/  LDS.U8 R2, [UR4] ;  /* 0x00000004ff027984 */ /* 0x000e620008000000 */
[----:B------:R-:W-:Y:S02]  /*0090*/  UMOV UR4, 0x400 ;  /* 0x0000040000047882 */ /* 0x000fe40000000000 */
[----:B------:R-:W-:Y:S01]  /*00a0*/  ULEA UR4, UR6, UR4, 0x18 ;  /* 0x0000000406047291 */ /* 0x000fe2000f8ec0ff */
[----:B-1----:R-:W-:-:S13]  /*00b0*/  ISETP.NE.AND P1, PT, R2, RZ, PT ;  /* 0x000000ff0200720c */ /* 0x002fda0003f25270 */
[----:B------:R-:W-:Y:S05]  /*00c0*/  @P1 BRA `(.L_x_1) ;  /* 0x00000000007c1947 */ /* 0x000fea0003800000 */
[----:B------:R-:W-:-:S13]  /*00d0*/  ELECT P1, URZ, PT ;  /* 0x0000000000ff782f */ /* 0x000fda0003820000 */
[----:B------:R-:W-:Y:S05]  /*00e0*/  @!P1 BRA `(.L_x_2) ;  /* 0x0000000000849947 */ /* 0x000fea0003800000 */
[----:B------:R-:W-:Y:S01]  /*00f0*/  UMOV UR5, 0x4 ;  /* 0x0000000400057882 */ /* 0x000fe20000000000 */
[----:B------:R-:W-:Y:S02]  /*0100*/  IMAD.MOV.U32 R5, RZ, RZ, 0x1 ;  /* 0x00000001ff057424 */ /* 0x000fe400078e00ff */
[----:B------:R-:W-:Y:S02]  /*0110*/  IMAD.MOV.U32 R3, RZ, RZ, 0xf ;  /* 0x0000000fff037424 */ /* 0x000fe400078e00ff */
[----:B------:R-:W-:Y:S04]  /*0120*/  DEPBAR.LE SB1, 0x36 ;  /* 0x00009d800000791a */ /* 0x000fe80000000000 */
[----:B------:R-:W1:Y:S02]  /*0130*/  UTCATOMSWS.FIND_AND_SET.ALIGN UP0, UR5, UR5 ;  /* 0x00000005000575e3 */ /* 0x000e640008000800 */
[----:B-1----:R-:W-:-:S04]  /*0140*/  PLOP3.LUT P1, PT, PT, PT, UP0, 0x80, 0x8 ;  /* 0x000000000008781c */ /* 0x002fc80003f2f008 */
[----:B------:R-:W-:-:S04]  /*0150*/  SEL R2, RZ, 0xffffffff, !P1 ;  /* 0xffffffffff027807 */ /* 0x000fc80004800000 */
[----:B------:R-:W-:Y:S02]  /*0160*/  ISETP.NE.AND P1, PT, R2, RZ, PT ;  /* 0x000000ff0200720c */ /* 0x000fe40003f25270 */
[----:B------:R-:W-:-:S11]  /*0170*/  MOV R2, UR5 ;  /* 0x0000000500027c02 */ /* 0x000fd60008000f00 */
[----:B------:R-:W-:Y:S05]  /*0180*/  @P1 BRA `(.L_x_3) ;  /* 0x0000000000241947 */ /* 0x000fea0003800000 */
.L_x_4:
[----:B------:R-:W-:Y:S05]  /*0190*/  NANOSLEEP 0x64 ;  /* 0x000000640000795d */ /* 0x000fea0003800000 */
[----:B------:R-:W-:-:S05]  /*01a0*/  UMOV UR5, 0x4 ;  /* 0x0000000400057882 */ /* 0x000fca0000000000 */
[----:B------:R-:W-:Y:S04]  /*01b0*/  DEPBAR.LE SB1, 0x36 ;  /* 0x00009d800000791a */ /* 0x000fe80000000000 */
[----:B------:R-:W1:Y:S02]  /*01c0*/  UTCATOMSWS.FIND_AND_SET.ALIGN UP0, UR5, UR5 ;  /* 0x00000005000575e3 */ /* 0x000e640008000800 */
[----:B-1----:R-:W-:-:S04]  /*01d0*/  PLOP3.LUT P1, PT, PT, PT, UP0, 0x80, 0x8 ;  /* 0x000000000008781c */ /* 0x002fc80003f2f008 */
[----:B------:R-:W-:-:S04]  /*01e0*/  SEL R2, RZ, 0xffffffff, !P1 ;  /* 0xffffffffff027807 */ /* 0x000fc80004800000 */
[----:B------:R-:W-:Y:S01]  /*01f0*/  ISETP.NE.AND P1, PT, R2, RZ, PT ;  /* 0x000000ff0200720c */ /* 0x000fe20003f25270 */
[----:B------:R-:W-:-:S12]  /*0200*/  IMAD.U32 R2, RZ, RZ, UR5 ;  /* 0x00000005ff027e24 */ /* 0x000fd8000f8e00ff */
[----:B------:R-:W-:Y:S05]  /*0210*/  @!P1 BRA `(.L_x_4) ;  /* 0xfffffffc00dc9947 */ /* 0x000fea000383ffff */
.L_x_3:
[C---:B------:R-:W-:Y:S01]  /*0220*/  VIADD R4, R2.reuse, 0x10 ;  /* 0x0000001002047836 */ /* 0x040fe20000000000 */
[----:B------:R-:W-:Y:S01]  /*0230*/  UMOV UR5, 0x50 ;  /* 0x0000005000057882 */ /* 0x000fe20000000000 */
[----:B------:R-:W-:Y:S01]  /*0240*/  SHF.L.U32 R3, R3, R2, RZ ;  /* 0x0000000203037219 */ /* 0x000fe200000006ff */
[----:B------:R-:W-:Y:S01]  /*0250*/  ULEA UR5, UR6, UR5, 0x18 ;  /* 0x0000000506057291 */ /* 0x000fe2000f8ec0ff */
[----:B------:R-:W-:Y:S02]  /*0260*/  SHF.L.U32 R2, R2, 0x5, RZ ;  /* 0x0000000502027819 */ /* 0x000fe400000006ff */
[----:B------:R-:W-:-:S04]  /*0270*/  SHF.L.U32 R4, R5, R4, RZ ;  /* 0x0000000405047219 */ /* 0x000fc800000006ff */
[----:B------:R-:W-:-:S05]  /*0280*/  LOP3.LUT R3, R4, R3, RZ, 0xfc, !PT ;  /* 0x0000000304037212 */ /* 0x000fca00078efcff */
[----:B------:R1:W-:Y:S04]  /*0290*/  ATOMS.OR RZ, [UR5], R3 ;  /* 0x00000003ffff798c */ /* 0x0003e8000b000005 */
[----:B------:R1:W-:Y:S01]  /*02a0*/  STS [UR4], R2 ;  /* 0x00000002ff007988 */ /* 0x0003e20008000804 */
[----:B------:R-:W-:Y:S05]  /*02b0*/  BRA `(.L_x_2) ;  /* 0x0000000000107947 */ /* 0x000fea0003800000 */
.L_x_1:
[----:B------:R-:W-:-:S05]  /*02c0*/  IMAD.MOV.U32 R2, RZ, RZ, -0x1 ;  /* 0xffffffffff027424 */ /* 0x000fca00078e00ff */
[----:B------:R1:W-:Y:S02]  /*02d0*/  STS [UR4], R2 ;  /* 0x00000002ff007988 */ /* 0x0003e40008000804 */
[----:B-1----:R-:W-:-:S07]  /*02e0*/  MOV R2, 0x300 ;  /* 0x0000030000027802 */ /* 0x002fce0000000f00 */
[----:B0-----:R-:W-:Y:S05]  /*02f0*/  CALL.REL.NOINC `($__internal_1_$__cuda_sm10x_tcgen05_guardrail_trap_phase_invalid_during_alloc) ;  /* 0x0000005800ac7944 */ /* 0x001fea0003c00000 */
.L_x_2:
[----:B------:R-:W-:Y:S05]  /*0300*/  WARPSYNC.ALL ;  /* 0x0000000000007948 */ /* 0x000fea0003800000 */
[----:B------:R-:W-:Y:S01]  /*0310*/  NOP ;  /* 0x0000000000007918 */ /* 0x000fe20000000000 */
.L_x_0:
[----:B-1----:R-:W1:Y:S01]  /*0320*/  S2R R2, SR_CTAID.X ;  /* 0x0000000000027919 */ /* 0x002e620000002500 */
[----:B------:R-:W2:Y:S01]  /*0330*/  S2UR UR9, SR_CTAID.Y ;  /* 0x00000000000979c3 */ /* 0x000ea20000002600 */
[----:B------:R-:W2:Y:S01]  /*0340*/  LDCU.64 UR4, c[0x0][0x3b0] ;  /* 0x00007600ff0477ac */ /* 0x000ea20008000a00 */
[----:B------:R-:W-:Y:S02]  /*0350*/  LOP3.LUT R13, R0, 0x3f, RZ, 0xc0, !PT ;  /* 0x0000003f000d7812 */ /* 0x000fe400078ec0ff */
[----:B------:R-:W-:Y:S01]  /*0360*/  SHF.R.U32.HI R14, RZ, 0x6, R0 ;  /* 0x00000006ff0e7819 */ /* 0x000fe20000011600 */
[----:B------:R-:W-:Y:S01]  /*0370*/  UMOV UR12, 0x400 ;  /* 0x00000400000c7882 */ /* 0x000fe20000000000 */
[----:B------:R-:W3:Y:S02]  /*0380*/  LDCU.64 UR30, c[0x0][0x358] ;  /* 0x00006b00ff1e77ac */ /* 0x000ee40008000a00 */
[----:B------:R-:W4:Y:S01]  /*0390*/  LDC.64 R4, c[0x0][0x380] ;  /* 0x0000e000ff047b82 */ /* 0x000f220000000a00 */
[----:B------:R-:W-:-:S07]  /*03a0*/  SGXT.U32 R14, R14, 0x1 ;  /* 0x000000010e0e781a */ /* 0x000fce0000000000 */
[----:B------:R-:W0:Y:S01]  /*03b0*/  LDC R19, c[0x0][0x3b8] ;  /* 0x0000ee00ff137b82 */ /* 0x000e220000000800 */
[----:B--2---:R-:W-:-:S07]  /*03c0*/  UIMAD UR4, UR9, UR4, URZ ;  /* 0x00000004090472a4 */ /* 0x004fce000f8e02ff */
[----:B------:R-:W2:Y:S01]  /*03d0*/  S2UR UR6, SR_CgaCtaId ;  /* 0x00000000000679c3 */ /* 0x000ea20000008800 */
[----:B------:R-:W-:Y:S01]  /*03e0*/  USHF.L.U32 UR7, UR4, 0x1, URZ ;  /* 0x0000000104077899 */ /* 0x000fe200080006ff */
[----:B-1----:R-:W-:-:S06]  /*03f0*/  IMAD R2, R2, 0x40, R13 ;  /* 0x0000004002027824 */ /* 0x002fcc00078e020d */
[----:B------:R-:W1:Y:S01]  /*0400*/  LDC.64 R60, c[0x0][0x3c0] ;  /* 0x0000f000ff3c7b82 */ /* 0x000e620000000a00 */
[----:B------:R-:W-:Y:S01]  /*0410*/  IMAD R3, R2, UR5, RZ ;  /* 0x0000000502037c24 */ /* 0x000fe2000f8e02ff */
[----:B------:R-:W-:-:S03]  /*0420*/  UIMAD.WIDE UR4, UR4, 0x2, URZ ;  /* 0x00000002040478a5 */ /* 0x000fc6000f8e02ff */
[C---:B------:R-:W-:Y:S01]  /*0430*/  IMAD.HI R18, R3.reuse, 0x2, RZ ;  /* 0x0000000203127827 */ /* 0x040fe200078e02ff */
[----:B------:R-:W-:Y:S02]  /*0440*/  SHF.L.U32 R17, R3, 0x1, RZ ;  /* 0x0000000103117819 */ /* 0x000fe400000006ff */
[----:B------:R-:W-:Y:S02]  /*0450*/  BAR.SYNC.DEFER_BLOCKING 0x0 ;  /* 0x0000000000007b1d */ /* 0x000fe40000010000 */
[----:B----4-:R-:W-:Y:S01]  /*0460*/  IADD3 R17, P1, P2, R17, UR7, R4 ;  /* 0x0000000711117c10 */ /* 0x010fe2000fa3e004 */
[----:B0-----:R-:W-:-:S03]  /*0470*/  IMAD R4, R14, R19, RZ ;  /* 0x000000130e047224 */ /* 0x001fc600078e02ff */
[----:B------:R-:W0:Y:S01]  /*0480*/  LDCU UR4, c[0x0][0x3c8] ;  /* 0x00007900ff0477ac */ /* 0x000e220008000800 */
[----:B------:R-:W-:Y:S01]  /*0490*/  IADD3.X R18, PT, PT, R18, UR5, R5, P1, P2 ;  /* 0x0000000512127c10 */ /* 0x000fe20008fe4405 */
[C---:B------:R-:W-:Y:S01]  /*04a0*/  IMAD R12, R19.reuse, 0x2, R4 ;  /* 0x00000002130c7824 */ /* 0x040fe200078e0204 */
[CC--:B------:R-:W-:Y:S01]  /*04b0*/  LEA R6, P1, R4.reuse, R17.reuse, 0x1 ;  /* 0x0000001104067211 */ /* 0x0c0fe200078208ff */
[----:B--2---:R-:W-:Y:S02]  /*04c0*/  ULEA UR12, UR6, UR12, 0x18 ;  /* 0x0000000c060c7291 */ /* 0x004fe4000f8ec0ff */
[C---:B------:R-:W-:Y:S01]  /*04d0*/  IMAD R16, R19.reuse, 0x2, R12 ;  /* 0x0000000213107824 */ /* 0x040fe200078e020c */
[----:B------:R-:W-:Y:S02]  /*04e0*/  LEA.HI.X.SX32 R7, R4, R18, 0x1, P1 ;  /* 0x0000001204077211 */ /* 0x000fe400008f0eff */
[----:B------:R-:W-:Y:S02]  /*04f0*/  LEA R8, P2, R12, R17, 0x1 ;  /* 0x000000110c087211 */ /* 0x000fe400078408ff */
[----:B------:R-:W-:-:S02]  /*0500*/  LEA R22, R19, R16, 0x1 ;  /* 0x0000001013167211 */ /* 0x000fc400078e08ff */
[-C--:B------:R-:W-:Y:S02]  /*0510*/  LEA R10, P1, R16, R17.reuse, 0x1 ;  /* 0x00000011100a7211 */ /* 0x080fe400078208ff */
[-C--:B------:R-:W-:Y:S01]  /*0520*/  LEA.HI.X.SX32 R9, R12, R18.reuse, 0x1, P2 ;  /* 0x000000120c097211 */ /* 0x080fe200010f0eff */
[C---:B------:R-:W-:Y:S01]  /*0530*/  IMAD R12, R19.reuse, 0x2, R22 ;  /* 0x00000002130c7824 */ /* 0x040fe200078e0216 */
[----:B------:R-:W-:Y:S01]  /*0540*/  LEA.HI.X.SX32 R11, R16, R18, 0x1, P1 ;  /* 0x00000012100b7211 */ /* 0x000fe200008f0eff */
[----:B------:R-:W2:Y:S01]  /*0550*/  LDS R46, [UR12] ;  /* 0x0000000cff2e7984 */ /* 0x000ea20008000800 */
[----:B------:R-:W-:Y:S01]  /*0560*/  BAR.SYNC.DEFER_BLOCKING 0x0 ;  /* 0x0000000000007b1d */ /* 0x000fe20000010000 */
[----:B------:R-:W-:Y:S01]  /*0570*/  LEA R20, P1, R22, R17, 0x1 ;  /* 0x0000001116147211 */ /* 0x000fe200078208ff */
[----:B------:R-:W-:-:S03]  /*0580*/  IMAD R16, R19, 0x2, R12 ;  /* 0x0000000213107824 */ /* 0x000fc600078e020c */
[----:B------:R-:W-:Y:S02]  /*0590*/  LEA.HI.X.SX32 R21, R22, R18, 0x1, P1 ;  /* 0x0000001216157211 */ /* 0x000fe400008f0eff */
[----:B------:R-:W-:-:S04]  /*05a0*/  LEA R22, P1, R12, R17, 0x1 ;  /* 0x000000110c167211 */ /* 0x000fc800078208ff */
[----:B------:R-:W-:Y:S02]  /*05b0*/  LEA.HI.X.SX32 R23, R12, R18, 0x1, P1 ;  /* 0x000000120c177211 */ /* 0x000fe400008f0eff */
[C---:B------:R-:W-:Y:S02]  /*05c0*/  LEA R24, P1, R16.reuse, R17, 0x1 ;  /* 0x0000001110187211 */ /* 0x040fe400078208ff */
[----:B------:R-:W-:Y:S02]  /*05d0*/  LEA R12, R19, R16, 0x1 ;  /* 0x00000010130c7211 */ /* 0x000fe400078e08ff */
[----:B------:R-:W-:-:S03]  /*05e0*/  LEA.HI.X.SX32 R25, R16, R18, 0x1, P1 ;  /* 0x0000001210197211 */ /* 0x000fc600008f0eff */
[----:B------:R-:W-:Y:S01]  /*05f0*/  IMAD R16, R19, 0x2, R12 ;  /* 0x0000000213107824 */ /* 0x000fe200078e020c */
[----:B------:R-:W-:-:S03]  /*0600*/  LEA R26, P1, R12, R17, 0x1 ;  /* 0x000000110c1a7211 */ /* 0x000fc600078208ff */
[C---:B------:R-:W-:Y:S01]  /*0610*/  IMAD R32, R19.reuse, 0x2, R16 ;  /* 0x0000000213207824 */ /* 0x040fe200078e0210 */
[----:B------:R-:W-:Y:S01]  /*0620*/  LEA.HI.X.SX32 R27, R12, R18, 0x1, P1 ;  /* 0x000000120c1b7211 */ /* 0x000fe200008f0eff */
[----:B---3--:R-:W5:Y:S01]  /*0630*/  LDG.E.U16 R3, desc[UR30][R6.64] ;  /* 0x0000001e06037981 */ /* 0x008f62000c1e1500 */
[-C--:B------:R-:W-:Y:S02]  /*0640*/  LEA R28, P2, R16, R17.reuse, 0x1 ;  /* 0x00000011101c7211 */ /* 0x080fe400078408ff */
[C---:B------:R-:W-:Y:S01]  /*0650*/  LEA R12, R19.reuse, R32, 0x1 ;  /* 0x00000020130c7211 */ /* 0x040fe200078e08ff */
[----:B------:R-:W5:Y:S01]  /*0660*/  LDG.E.U16 R4, desc[UR30][R8.64] ;  /* 0x0000001e08047981 */ /* 0x000f62000c1e1500 */
[----:B------:R-:W-:Y:S02]  /*0670*/  LEA R30, P1, R32, R17, 0x1 ;  /* 0x00000011201e7211 */ /* 0x000fe400078208ff */
[-C--:B------:R-:W-:Y:S01]  /*0680*/  LEA.HI.X.SX32 R29, R16, R18.reuse, 0x1, P2 ;  /* 0x00000012101d7211 */ /* 0x080fe200010f0eff */
[C---:B------:R-:W-:Y:S01]  /*0690*/  IMAD R16, R19.reuse, 0x2, R12 ;  /* 0x0000000213107824 */ /* 0x040fe200078e020c */
[----:B------:R-:W-:Y:S01]  /*06a0*/  LEA.HI.X.SX32 R31, R32, R18, 0x1, P1 ;  /* 0x00000012201f7211 */ /* 0x000fe200008f0eff */
[----:B------:R3:W5:Y:S02]  /*06b0*/  LDG.E.U16 R6, desc[UR30][R20.64] ;  /* 0x0000001e14067981 */ /* 0x000764000c1e1500 */
[----:B------:R-:W-:-:S02]  /*06c0*/  IMAD R32, R19, 0x2, R16 ;  /* 0x0000000213207824 */ /* 0x000fc400078e0210 */
[----:B------:R4:W5:Y:S04]  /*06d0*/  LDG.E.U16 R7, desc[UR30][R22.64] ;  /* 0x0000001e16077981 */ /* 0x000968000c1e1500 */
[----:B------:R0:W5:Y:S01]  /*06e0*/  LDG.E.U16 R8, desc[UR30][R24.64] ;  /* 0x0000001e18087981 */ /* 0x000162000c1e1500 */
[CC--:B---3--:R-:W-:Y:S02]  /*06f0*/  LEA R20, P1, R12.reuse, R17.reuse, 0x1 ;  /* 0x000000110c147211 */ /* 0x0c8fe400078208ff */
[----:B------:R-:W-:Y:S01]  /*0700*/  LEA R34, R19, R32, 0x1 ;  /* 0x0000002013227211 */ /* 0x000fe200078e08ff */
[----:B------:R3:W5:Y:S01]  /*0710*/  LDG.E.U16 R9, desc[UR30][R26.64] ;  /* 0x0000001e1a097981 */ /* 0x000762000c1e1500 */
[----:B------:R-:W-:Y:S02]  /*0720*/  LEA.HI.X.SX32 R21, R12, R18, 0x1, P1 ;  /* 0x000000120c157211 */ /* 0x000fe400008f0eff */
[-C--:B----4-:R-:W-:Y:S01]  /*0730*/  LEA R22, P1, R16, R17.reuse, 0x1 ;  /* 0x0000001110167211 */ /* 0x090fe200078208ff */
[----:B------:R-:W5:Y:S01]  /*0740*/  LDG.E.U16 R5, desc[UR30][R10.64] ;  /* 0x0000001e0a057981 */ /* 0x000f62000c1e1500 */
[----:B0-----:R-:W-:-:S02]  /*0750*/  LEA R24, P2, R32, R17, 0x1 ;  /* 0x0000001120187211 */ /* 0x001fc400078408ff */
[-C--:B------:R-:W-:Y:S01]  /*0760*/  LEA.HI.X.SX32 R23, R16, R18.reuse, 0x1, P1 ;  /* 0x0000001210177211 */ /* 0x080fe200008f0eff */
[----:B------:R-:W5:Y:S01]  /*0770*/  LDG.E.U16 R12, desc[UR30][R20.64] ;  /* 0x0000001e140c7981 */ /* 0x000f62000c1e1500 */
[-C--:B------:R-:W-:Y:S01]  /*0780*/  LEA.HI.X.SX32 R25, R32, R18.reuse, 0x1, P2 ;  /* 0x0000001220197211 */ /* 0x080fe200010f0eff */
[C---:B------:R-:W-:Y:S01]  /*0790*/  IMAD R32, R19.reuse, 0x2, R34 ;  /* 0x0000000213207824 */ /* 0x040fe200078e0222 */
[CC--:B---3--:R-:W-:Y:S01]  /*07a0*/  LEA R26, P1, R34.reuse, R17.reuse, 0x1 ;  /* 0x00000011221a7211 */ /* 0x0c8fe200078208ff */
[----:B------:R-:W5:Y:S03]  /*07b0*/  LDG.E.U16 R15, desc[UR30][R22.64] ;  /* 0x0000001e160f7981 */ /* 0x000f66000c1e1500 */
[----:B------:R-:W-:Y:S01]  /*07c0*/  LEA.HI.X.SX32 R27, R34, R18, 0x1, P1 ;  /* 0x00000012221b7211 */ /* 0x000fe200008f0eff */
[C---:B------:R-:W-:Y:S01]  /*07d0*/  IMAD R34, R19.reuse, 0x2, R32 ;  /* 0x0000000213227824 */ /* 0x040fe200078e0220 */
[----:B------:R0:W5:Y:S04]  /*07e0*/  LDG.E.U16 R10, desc[UR30][R28.64] ;  /* 0x0000001e1c0a7981 */ /* 0x000168000c1e1500 */
[C---:B------:R-:W-:Y:S01]  /*07f0*/  LEA R36, R19.reuse, R34, 0x1 ;  /* 0x0000002213247211 */ /* 0x040fe200078e08ff */
[----:B------:R3:W5:Y:S04]  /*0800*/  LDG.E.U16 R11, desc[UR30][R30.64] ;  /* 0x0000001e1e0b7981 */ /* 0x000768000c1e1500 */
[C---:B------:R-:W-:Y:S01]  /*0810*/  IMAD R38, R19.reuse, 0x2, R36 ;  /* 0x0000000213267824 */ /* 0x040fe200078e0224 */
[CC--:B0-----:R-:W-:Y:S01]  /*0820*/  LEA R28, P1, R32.reuse, R17.reuse, 0x1 ;  /* 0x00000011201c7211 */ /* 0x0c1fe200078208ff */
[----:B------:R0:W5:Y:S03]  /*0830*/  LDG.E.U16 R16, desc[UR30][R24.64] ;  /* 0x0000001e18107981 */ /* 0x000166000c1e1500 */
[----:B------:R-:W-:Y:S01]  /*0840*/  LEA.HI.X.SX32 R29, R32, R18, 0x1, P1 ;  /* 0x00000012201d7211 */ /* 0x000fe200008f0eff */
[----:B------:R4:W5:Y:S01]  /*0850*/  LDG.E.U16 R21, desc[UR30][R26.64] ;  /* 0x0000001e1a157981 */ /* 0x000962000c1e1500 */
[----:B---3--:R-:W-:Y:S01]  /*0860*/  LEA R30, P1, R34, R17, 0x1 ;  /* 0x00000011221e7211 */ /* 0x008fe200078208ff */
[----:B0-----:R-:W-:-:S03]  /*0870*/  IMAD R24, R19, 0x2, R38 ;  /* 0x0000000213187824 */ /* 0x001fc600078e0226 */
[----:B------:R-:W-:Y:S01]  /*0880*/  LEA.HI.X.SX32 R31, R34, R18, 0x1, P1 ;  /* 0x00000012221f7211 */ /* 0x000fe200008f0eff */
[----:B------:R0:W5:Y:S01]  /*0890*/  LDG.E.U16 R20, desc[UR30][R28.64] ;  /* 0x0000001e1c147981 */ /* 0x000162000c1e1500 */
[-C--:B------:R-:W-:Y:S02]  /*08a0*/  LEA R32, P2, R36, R17.reuse, 0x1 ;  /* 0x0000001124207211 */ /* 0x080fe400078408ff */
[-C--:B------:R-:W-:Y:S01]  /*08b0*/  LEA R34, P1, R38, R17.reuse, 0x1 ;  /* 0x0000001126227211 */ /* 0x080fe200078208ff */
[----:B------:R3:W5:Y:S01]  /*08c0*/  LDG.E.U16 R23, desc[UR30][R30.64] ;  /* 0x0000001e1e177981 */ /* 0x000762000c1e1500 */
[C---:B----4-:R-:W-:Y:S02]  /*08d0*/  LEA R26, R19.reuse, R24, 0x1 ;  /* 0x00000018131a7211 */ /* 0x050fe400078e08ff */
[-C--:B------:R-:W-:Y:S02]  /*08e0*/  LEA.HI.X.SX32 R33, R36, R18.reuse, 0x1, P2 ;  /* 0x0000001224217211 */ /* 0x080fe400010f0eff */
[-C--:B------:R-:W-:Y:S01]  /*08f0*/  LEA.HI.X.SX32 R35, R38, R18.reuse, 0x1, P1 ;  /* 0x0000001226237211 */ /* 0x080fe200008f0eff */
[C---:B------:R-:W-:Y:S01]  /*0900*/  IMAD R42, R19.reuse, 0x2, R26 ;  /* 0x00000002132a7824 */ /* 0x040fe200078e021a */
[CC--:B------:R-:W-:Y:S01]  /*0910*/  LEA R36, P1, R24.reuse, R17.reuse, 0x1 ;  /* 0x0000001118247211 */ /* 0x0c0fe200078208ff */
[----:B------:R4:W5:Y:S02]  /*0920*/  LDG.E.U16 R22, desc[UR30][R32.64] ;  /* 0x0000001e20167981 */ /* 0x000964000c1e1500 */
[----:B0-----:R-:W-:Y:S01]  /*0930*/  IMAD R28, R19, 0x2, R42 ;  /* 0x00000002131c7824 */ /* 0x001fe200078e022a */
[----:B------:R-:W-:Y:S01]  /*0940*/  LEA.HI.X.SX32 R37, R24, R18, 0x1, P1 ;  /* 0x0000001218257211 */ /* 0x000fe200008f0eff */
[----:B------:R0:W5:Y:S01]  /*0950*/  LDG.E.U16 R25, desc[UR30][R34.64] ;  /* 0x0000001e22197981 */ /* 0x000162000c1e1500 */
[----:B------:R-:W-:-:S02]  /*0960*/  LEA R38, P1, R26, R17, 0x1 ;  /* 0x000000111a267211 */ /* 0x000fc400078208ff */
[-C--:B------:R-:W-:Y:S01]  /*0970*/  LEA R40, P2, R42, R17.reuse, 0x1 ;  /* 0x000000112a287211 */ /* 0x080fe200078408ff */
[----:B------:R-:W5:Y:S01]  /*0980*/  LDG.E.U16 R24, desc[UR30][R36.64] ;  /* 0x0000001e24187981 */ /* 0x000f62000c1e1500 */
[-C--:B------:R-:W-:Y:S02]  /*0990*/  LEA.HI.X.SX32 R39, R26, R18.reuse, 0x1, P1 ;  /* 0x000000121a277211 */ /* 0x080fe400008f0eff */
[----:B------:R-:W-:Y:S02]  /*09a0*/  LEA.HI.X.SX32 R41, R42, R18, 0x1, P2 ;  /* 0x000000122a297211 */ /* 0x000fe400010f0eff */
[CC--:B------:R-:W-:Y:S01]  /*09b0*/  LEA R42, P1, R28.reuse, R17.reuse, 0x1 ;  /* 0x000000111c2a7211 */ /* 0x0c0fe200078208ff */
[----:B------:R0:W5:Y:S01]  /*09c0*/  LDG.E.U16 R27, desc[UR30][R38.64] ;  /* 0x0000001e261b7981 */ /* 0x000162000c1e1500 */
[C---:B---3--:R-:W-:Y:S02]  /*09d0*/  LEA R30, R19.reuse, R28, 0x1 ;  /* 0x0000001c131e7211 */ /* 0x048fe400078e08ff */
[----:B------:R-:W-:Y:S01]  /*09e0*/  LEA.HI.X.SX32 R43, R28, R18, 0x1, P1 ;  /* 0x000000121c2b7211 */ /* 0x000fe200008f0eff */
[----:B------:R3:W5:Y:S01]  /*09f0*/  LDG.E.U16 R26, desc[UR30][R40.64] ;  /* 0x0000001e281a7981 */ /* 0x000762000c1e1500 */
[----:B----4-:R-:W-:Y:S01]  /*0a00*/  LEA R32, P1, R30, R17, 0x1 ;  /* 0x000000111e207211 */ /* 0x010fe200078208ff */
[----:B------:R-:W-:-:S02]  /*0a10*/  IMAD R28, R19, 0x2, R30 ;  /* 0x00000002131c7824 */ /* 0x000fc400078e021e */
[----:B------:R4:W5:Y:S01]  /*0a20*/  LDG.E.U16 R29, desc[UR30][R42.64] ;  /* 0x0000001e2a1d7981 */ /* 0x000962000c1e1500 */
[----:B------:R-:W-:Y:S01]  /*0a30*/  LEA.HI.X.SX32 R33, R30, R18, 0x1, P1 ;  /* 0x000000121e217211 */ /* 0x000fe200008f0eff */
[----:B------:R-:W-:Y:S01]  /*0a40*/  IMAD R30, R19, 0x2, R28 ;  /* 0x00000002131e7824 */ /* 0x000fe200078e021c */
[----:B0-----:R-:W-:-:S04]  /*0a50*/  LEA R34, P1, R28, R17, 0x1 ;  /* 0x000000111c227211 */ /* 0x001fc800078208ff */
[C---:B------:R-:W-:Y:S02]  /*0a60*/  LEA R44, R19.reuse, R30, 0x1 ;  /* 0x0000001e132c7211 */ /* 0x040fe400078e08ff */
[-C--:B------:R-:W-:Y:S02]  /*0a70*/  LEA.HI.X.SX32 R35, R28, R18.reuse, 0x1, P1 ;  /* 0x000000121c237211 */ /* 0x080fe400008f0eff */
[-C--:B------:R-:W-:Y:S01]  /*0a80*/  LEA R38, P1, R44, R17.reuse, 0x1 ;  /* 0x000000112c267211 */ /* 0x080fe200078208ff */
[C---:B------:R-:W-:Y:S01]  /*0a90*/  IMAD R48, R19.reuse, 0x2, R44 ;  /* 0x0000000213307824 */ /* 0x040fe200078e022c */
[-C--:B------:R-:W-:Y:S01]  /*0aa0*/  LEA R36, P2, R30, R17.reuse, 0x1 ;  /* 0x000000111e247211 */ /* 0x080fe200078408ff */
[----:B------:R0:W5:Y:S01]  /*0ab0*/  LDG.E.U16 R31, desc[UR30][R34.64] ;  /* 0x0000001e221f7981 */ /* 0x000162000c1e1500 */
[-C--:B------:R-:W-:Y:S01]  /*0ac0*/  LEA.HI.X.SX32 R39, R44, R18.reuse, 0x1, P1 ;  /* 0x000000122c277211 */ /* 0x080fe200008f0eff */
[----:B------:R-:W-:Y:S01]  /*0ad0*/  IMAD R50, R19, 0x2, R48 ;  /* 0x0000000213327824 */ /* 0x000fe200078e0230 */
[C---:B---3--:R-:W-:Y:S01]  /*0ae0*/  LEA R40, P1, R48.reuse, R17, 0x1 ;  /* 0x0000001130287211 */ /* 0x048fe200078208ff */
[----:B------:R-:W5:Y:S03]  /*0af0*/  LDG.E.U16 R28, desc[UR30][R32.64] ;  /* 0x0000001e201c7981 */ /* 0x000f66000c1e1500 */
[----:B------:R-:W-:-:S02]  /*0b00*/  LEA.HI.X.SX32 R41, R48, R18, 0x1, P1 ;  /* 0x0000001230297211 */ /* 0x000fc400008f0eff */
[C---:B------:R-:W-:Y:S02]  /*0b10*/  LEA R48, R19.reuse, R50, 0x1 ;  /* 0x0000003213307211 */ /* 0x040fe400078e08ff */
[-C--:B------:R-:W-:Y:S02]  /*0b20*/  LEA.HI.X.SX32 R37, R30, R18.reuse, 0x1, P2 ;  /* 0x000000121e257211 */ /* 0x080fe400010f0eff */
[-C--:B------:R-:W-:Y:S01]  /*0b30*/  LEA R44, P2, R48, R17.reuse, 0x1 ;  /* 0x00000011302c7211 */ /* 0x080fe200078408ff */
[C---:B------:R-:W-:Y:S01]  /*0b40*/  IMAD R52, R19.reuse, 0x2, R48 ;  /* 0x0000000213347824 */ /* 0x040fe200078e0230 */
[-C--:B----4-:R-:W-:Y:S01]  /*0b50*/  LEA R42, P1, R50, R17.reuse, 0x1 ;  /* 0x00000011322a7211 */ /* 0x090fe200078208ff */
[----:B------:R3:W5:Y:S01]  /*0b60*/  LDG.E.U16 R30, desc[UR30][R36.64] ;  /* 0x0000001e241e7981 */ /* 0x000762000c1e1500 */
[-C--:B------:R-:W-:Y:S01]  /*0b70*/  LEA.HI.X.SX32 R45, R48, R18.reuse, 0x1, P2 ;  /* 0x00000012302d7211 */ /* 0x080fe200010f0eff */
[----:B------:R-:W-:Y:S01]  /*0b80*/  IMAD R48, R19, 0x2, R52 ;  /* 0x0000000213307824 */ /* 0x000fe200078e0234 */
[----:B------:R-:W-:Y:S01]  /*0b90*/  LEA.HI.X.SX32 R43, R50, R18, 0x1, P1 ;  /* 0x00000012322b7211 */ /* 0x000fe200008f0eff */
[----:B------:R4:W5:Y:S01]  /*0ba0*/  LDG.E.U16 R33, desc[UR30][R38.64] ;  /* 0x0000001e26217981 */ /* 0x000962000c1e1500 */
[----:B0-----:R-:W-:-:S02]  /*0bb0*/  LEA R34, P1, R52, R17, 0x1 ;  /* 0x0000001134227211 */ /* 0x001fc400078208ff */
[C---:B------:R-:W-:Y:S01]  /*0bc0*/  LEA R50, R19.reuse, R48, 0x1 ;  /* 0x0000003013327211 */ /* 0x040fe200078e08ff */
[----:B------:R0:W5:Y:S01]  /*0bd0*/  LDG.E.U16 R32, desc[UR30][R40.64] ;  /* 0x0000001e28207981 */ /* 0x000162000c1e1500 */
[-C--:B------:R-:W-:Y:S02]  /*0be0*/  LEA.HI.X.SX32 R35, R52, R18.reuse, 0x1, P1 ;  /* 0x0000001234237211 */ /* 0x080fe400008f0eff */
[-C--:B---3--:R-:W-:Y:S01]  /*0bf0*/  LEA R36, P1, R48, R17.reuse, 0x1 ;  /* 0x0000001130247211 */ /* 0x088fe200078208ff */
[----:B------:R-:W-:Y:S01]  /*0c00*/  IMAD R19, R19, 0x2, R50 ;  /* 0x0000000213137824 */ /* 0x000fe200078e0232 */
[----:B------:R3:W5:Y:S01]  /*0c10*/  LDG.E.U16 R43, desc[UR30][R42.64] ;  /* 0x0000001e2a2b7981 */ /* 0x000762000c1e1500 */
[-C--:B----4-:R-:W-:Y:S02]  /*0c20*/  LEA R38, P2, R50, R17.reuse, 0x1 ;  /* 0x0000001132267211 */ /* 0x090fe400078408ff */
[-C--:B------:R-:W-:Y:S01]  /*0c30*/  LEA.HI.X.SX32 R37, R48, R18.reuse, 0x1, P1 ;  /* 0x0000001230257211 */ /* 0x080fe200008f0eff */
[----:B------:R4:W5:Y:S01]  /*0c40*/  LDG.E.U16 R35, desc[UR30][R34.64] ;  /* 0x0000001e22237981 */ /* 0x000962000c1e1500 */
[C---:B0-----:R-:W-:Y:S01]  /*0c50*/  LEA R40, P1, R19.reuse, R17, 0x1 ;  /* 0x0000001113287211 */ /* 0x041fe200078208ff */
[----:B------:R-:W0:Y:S01]  /*0c60*/  LDC.64 R48, c[0x0][0x388] ;  /* 0x0000e200ff307b82 */ /* 0x000e220000000a00 */
[-C--:B------:R-:W-:Y:S01]  /*0c70*/  LEA.HI.X.SX32 R39, R50, R18.reuse, 0x1, P2 ;  /* 0x0000001232277211 */ /* 0x080fe200010f0eff */
[----:B-1----:R-:W-:Y:S01]  /*0c80*/  IMAD R60, R60, UR9, RZ ;  /* 0x000000093c3c7c24 */ /* 0x002fe2000f8e02ff */
[----:B------:R-:W-:Y:S01]  /*0c90*/  LEA.HI.X.SX32 R41, R19, R18, 0x1, P1 ;  /* 0x0000001213297211 */ /* 0x000fe200008f0eff */
[----:B------:R-:W-:Y:S01]  /*0ca0*/  IMAD R18, R14, R61, RZ ;  /* 0x0000003d0e127224 */ /* 0x000fe200078e02ff */
[----:B------:R1:W5:Y:S03]  /*0cb0*/  LDG.E.U16 R50, desc[UR30][R36.64] ;  /* 0x0000001e24327981 */ /* 0x000366000c1e1500 */
[C---:B---3--:R-:W-:Y:S01]  /*0cc0*/  IMAD R42, R61.reuse, 0x2, R18 ;  /* 0x000000023d2a7824 */ /* 0x048fe200078e0212 */
[----:B------:R-:W-:Y:S01]  /*0cd0*/  SHF.R.U32.HI R14, RZ, 0x5, R0 ;  /* 0x00000005ff0e7819 */ /* 0x000fe20000011600 */
[----:B------:R3:W5:Y:S03]  /*0ce0*/  LDG.E.U16 R54, desc[UR30][R40.64] ;  /* 0x0000001e28367981 */ /* 0x000766000c1e1500 */
[----:B----4-:R-:W-:Y:S01]  /*0cf0*/  LEA R34, R61, R42, 0x1 ;  /* 0x0000002a3d227211 */ /* 0x010fe200078e08ff */
[----:B------:R4:W5:Y:S01]  /*0d00*/  LDG.E.U16 R39, desc[UR30][R38.64] ;  /* 0x0000001e26277981 */ /* 0x000962000c1e1500 */
[----:B------:R-:W-:-:S03]  /*0d10*/  R2UR UR20, R14 ;  /* 0x000000000e1472ca */ /* 0x000fc600000e0000 */
[----:B-1----:R-:W-:Y:S01]  /*0d20*/  IMAD R36, R61, 0x2, R34 ;  /* 0x000000023d247824 */ /* 0x002fe200078e0222 */
[----:B------:R1:W5:Y:S01]  /*0d30*/  LDG.E.U16 R52, desc[UR30][R44.64] ;  /* 0x0000001e2c347981 */ /* 0x000362000c1e1500 */
[----:B------:R-:W-:Y:S02]  /*0d40*/  IMAD R14, R13, UR4, RZ ;  /* 0x000000040d0e7c24 */ /* 0x000fe4000f8e02ff */
[C---:B---3--:R-:W-:Y:S01]  /*0d50*/  IMAD R40, R61.reuse, 0x2, R36 ;  /* 0x000000023d287824 */ /* 0x048fe200078e0224 */
[----:B------:R-:W-:Y:S01]  /*0d60*/  SHF.R.S32.HI R19, RZ, 0x6, R0 ;  /* 0x00000006ff137819 */ /* 0x000fe20000011400 */
[----:B------:R-:W-:Y:S01]  /*0d70*/  IMAD.SHL.U32 R17, R14, 0x2, RZ ;  /* 0x000000020e117824 */ /* 0x000fe200078e00ff */
[----:B----4-:R-:W-:Y:S01]  /*0d80*/  LOP3.LUT R38, R0, 0x3f, RZ, 0xc0, !PT ;  /* 0x0000003f00267812 */ /* 0x010fe200078ec0ff */
[----:B------:R-:W-:Y:S01]  /*0d90*/  IMAD.SHL.U32 R13, R60, 0x2, RZ ;  /* 0x000000023c0d7824 */ /* 0x000fe200078e00ff */
[----:B-1----:R-:W-:Y:S01]  /*0da0*/  LEA R44, R61, R40, 0x1 ;  /* 0x000000283d2c7211 */ /* 0x002fe200078e08ff */
[----:B------:R-:W-:Y:S01]  /*0db0*/  IMAD.HI R14, R14, 0x2, RZ ;  /* 0x000000020e0e7827 */ /* 0x000fe200078e02ff */
[----:B------:R-:W-:-:S02]  /*0dc0*/  SGXT R19, R19, 0x1 ;  /* 0x000000011313781a */ /* 0x000fc40000000200 */
[----:B------:R-:W-:Y:S01]  /*0dd0*/  SHF.L.U32 R38, R38, 0x1, RZ ;  /* 0x0000000126267819 */ /* 0x000fe200000006ff */
[----:B------:R-:W-:Y:S01]  /*0de0*/  IMAD.HI R60, R60, 0x2, RZ ;  /* 0x000000023c3c7827 */ /* 0x000fe200078e02ff */
[----:B0-----:R-:W-:-:S03]  /*0df0*/  IADD3 R17, P1, P2, R17, R48, R13 ;  /* 0x0000003011117210 */ /* 0x001fc60007a3e00d */
[C---:B------:R-:W-:Y:S01]  /*0e00*/  IMAD R48, R61.reuse, 0x2, R44 ;  /* 0x000000023d307824 */ /* 0x040fe200078e022c */
[----:B------:R-:W-:Y:S02]  /*0e10*/  LOP3.LUT R38, R38, 0x90, R19, 0x78, !PT ;  /* 0x0000009026267812 */ /* 0x000fe400078e7813 */
[----:B------:R-:W-:Y:S01]  /*0e20*/  IADD3.X R19, PT, PT, R14, R49, R60, P1, P2 ;  /* 0x000000310e137210 */ /* 0x000fe20000fe443c */
[C---:B------:R-:W-:Y:S01]  /*0e30*/  IMAD R14, R61.reuse, 0x2, R48 ;  /* 0x000000023d0e7824 */ /* 0x040fe200078e0230 */
[----:B--2---:R-:W-:Y:S02]  /*0e40*/  R2UR UR13, R46 ;  /* 0x000000002e0d72ca */ /* 0x004fe400000e0000 */
[C---:B------:R-:W-:Y:S02]  /*0e50*/  LEA R110, P1, R18.reuse, R17, 0x1 ;  /* 0x00000011126e7211 */ /* 0x040fe400078208ff */
[----:B------:R-:W-:Y:S02]  /*0e60*/  LEA R46, R61, R14, 0x1 ;  /* 0x0000000e3d2e7211 */ /* 0x000fe400078e08ff */
[----:B------:R-:W-:-:S02]  /*0e70*/  LEA.HI.X.SX32 R111, R18, R19, 0x1, P1 ;  /* 0x00000013126f7211 */ /* 0x000fc400008f0eff */
[-C--:B------:R-:W-:Y:S01]  /*0e80*/  LEA R106, P3, R34, R17.reuse, 0x1 ;  /* 0x00000011226a7211 */ /* 0x080fe200078608ff */
[C---:B------:R-:W-:Y:S01]  /*0e90*/  IMAD R18, R61.reuse, 0x2, R46 ;  /* 0x000000023d127824 */ /* 0x040fe200078e022e */
[----:B------:R-:W-:Y:S02]  /*0ea0*/  LEA R108, P2, R42, R17, 0x1 ;  /* 0x000000112a6c7211 */ /* 0x000fe400078408ff */
[----:B------:R-:W-:Y:S02]  /*0eb0*/  LEA.HI.X.SX32 R107, R34, R19, 0x1, P3 ;  /* 0x00000013226b7211 */ /* 0x000fe400018f0eff */
[----:B------:R-:W-:Y:S02]  /*0ec0*/  LEA R104, P1, R36, R17, 0x1 ;  /* 0x0000001124687211 */ /* 0x000fe400078208ff */
[----:B------:R-:W-:Y:S02]  /*0ed0*/  LEA R34, R61, R18, 0x1 ;  /* 0x000000123d227211 */ /* 0x000fe400078e08ff */
[----:B------:R-:W-:-:S02]  /*0ee0*/  LEA.HI.X.SX32 R109, R42, R19, 0x1, P2 ;  /* 0x000000132a6d7211 */ /* 0x000fc400010f0eff */
[----:B------:R-:W-:Y:S01]  /*0ef0*/  LEA.HI.X.SX32 R105, R36, R19, 0x1, P1 ;  /* 0x0000001324697211 */ /* 0x000fe200008f0eff */
[----:B------:R-:W-:Y:S01]  /*0f00*/  IMAD R36, R61, 0x2, R34 ;  /* 0x000000023d247824 */ /* 0x000fe200078e0222 */
[----:B------:R-:W-:-:S04]  /*0f10*/  LEA R102, P2, R40, R17, 0x1 ;  /* 0x0000001128667211 */ /* 0x000fc800078408ff */
[----:B------:R-:W-:Y:S02]  /*0f20*/  LEA.HI.X.SX32 R103, R40, R19, 0x1, P2 ;  /* 0x0000001328677211 */ /* 0x000fe400010f0eff */
[C---:B------:R-:W-:Y:S02]  /*0f30*/  LEA R94, P2, R14.reuse, R17, 0x1 ;  /* 0x000000110e5e7211 */ /* 0x040fe400078408ff */
[C---:B------:R-:W-:Y:S02]  /*0f40*/  LEA R40, R61.reuse, R36, 0x1 ;  /* 0x000000243d287211 */ /* 0x040fe400078e08ff */
[----:B------:R-:W-:Y:S02]  /*0f50*/  LEA.HI.X.SX32 R95, R14, R19, 0x1, P2 ;  /* 0x000000130e5f7211 */ /* 0x000fe400010f0eff */
[-C--:B------:R-:W-:Y:S01]  /*0f60*/  LEA R98, P3, R44, R17.reuse, 0x1 ;  /* 0x000000112c627211 */ /* 0x080fe200078608ff */
[----:B------:R-:W-:Y:S01]  /*0f70*/  IMAD R14, R61, 0x2, R40 ;  /* 0x000000023d0e7824 */ /* 0x000fe200078e0228 */
[----:B------:R-:W-:-:S02]  /*0f80*/  LEA R96, P1, R48, R17, 0x1 ;  /* 0x0000001130607211 */ /* 0x000fc400078208ff */
[----:B------:R-:W-:Y:S02]  /*0f90*/  LEA.HI.X.SX32 R99, R44, R19, 0x1, P3 ;  /* 0x000000132c637211 */ /* 0x000fe400018f0eff */
[----:B------:R-:W-:Y:S02]  /*0fa0*/  LEA R92, P3, R46, R17, 0x1 ;  /* 0x000000112e5c7211 */ /* 0x000fe400078608ff */
[C---:B------:R-:W-:Y:S02]  /*0fb0*/  LEA R42, R61.reuse, R14, 0x1 ;  /* 0x0000000e3d2a7211 */ /* 0x040fe400078e08ff */
[-C--:B------:R-:W-:Y:S02]  /*0fc0*/  LEA.HI.X.SX32 R97, R48, R19.reuse, 0x1, P1 ;  /* 0x0000001330617211 */ /* 0x080fe400008f0eff */
[----:B------:R-:W-:Y:S01]  /*0fd0*/  LEA.HI.X.SX32 R93, R46, R19, 0x1, P3 ;  /* 0x000000132e5d7211 */ /* 0x000fe200018f0eff */
[----:B------:R-:W-:Y:S01]  /*0fe0*/  IMAD R13, R61, 0x2, R42 ;  /* 0x000000023d0d7824 */ /* 0x000fe200078e022a */
[----:B------:R-:W-:-:S02]  /*0ff0*/  LEA R90, P1, R18, R17, 0x1 ;  /* 0x00000011125a7211 */ /* 0x000fc400078208ff */
[-C--:B------:R-:W-:Y:S02]  /*1000*/  LEA R88, P2, R34, R17.reuse, 0x1 ;  /* 0x0000001122587211 */ /* 0x080fe400078408ff */
[----:B------:R-:W-:Y:S02]  /*1010*/  LEA R86, P3, R36, R17, 0x1 ;  /* 0x0000001124567211 */ /* 0x000fe400078608ff */
[-C--:B------:R-:W-:Y:S02]  /*1020*/  LEA.HI.X.SX32 R91, R18, R19.reuse, 0x1, P1 ;  /* 0x00000013125b7211 */ /* 0x080fe400008f0eff */
[-C--:B------:R-:W-:Y:S02]  /*1030*/  LEA.HI.X.SX32 R89, R34, R19.reuse, 0x1, P2 ;  /* 0x0000001322597211 */ /* 0x080fe400010f0eff */
[----:B------:R-:W-:Y:S02]  /*1040*/  LEA.HI.X.SX32 R87, R36, R19, 0x1, P3 ;  /* 0x0000001324577211 */ /* 0x000fe400018f0eff */
[----:B------:R-:W-:-:S02]  /*1050*/  LEA R82, P1, R40, R17, 0x1 ;  /* 0x0000001128527211 */ /* 0x000fc400078208ff */
[-C--:B------:R-:W-:Y:S02]  /*1060*/  LEA R80, P2, R14, R17.reuse, 0x1 ;  /* 0x000000110e507211 */ /* 0x080fe400078408ff */
[-C--:B------:R-:W-:Y:S02]  /*1070*/  LEA R78, P3, R42, R17.reuse, 0x1 ;  /* 0x000000112a4e7211 */ /* 0x080fe400078608ff */
[----:B------:R-:W-:Y:S02]  /*1080*/  LEA R76, P4, R13, R17, 0x1 ;  /* 0x000000110d4c7211 */ /* 0x000fe400078808ff */
[-C--:B------:R-:W-:Y:S02]  /*1090*/  LEA.HI.X.SX32 R83, R40, R19.reuse, 0x1, P1 ;  /* 0x0000001328537211 */ /* 0x080fe400008f0eff */
[-C--:B------:R-:W-:Y:S02]  /*10a0*/  LEA.HI.X.SX32 R81, R14, R19.reuse, 0x1, P2 ;  /* 0x000000130e517211 */ /* 0x080fe400010f0eff */
[----:B------:R-:W-:-:S02]  /*10b0*/  LEA.HI.X.SX32 R79, R42, R19, 0x1, P3 ;  /* 0x000000132a4f7211 */ /* 0x000fc400018f0eff */
[----:B------:R-:W-:Y:S01]  /*10c0*/  LEA.HI.X.SX32 R77, R13, R19, 0x1, P4 ;  /* 0x000000130d4d7211 */ /* 0x000fe200020f0eff */
[----:B------:R-:W-:Y:S06]  /*10d0*/  @P0 BRA `(.L_x_5) ;  /* 0x0000000000180947 */ /* 0x000fec0003800000 */
[----:B------:R-:W-:Y:S01]  /*10e0*/  ELECT P1, URZ, PT ;  /* 0x0000000000ff782f */ /* 0x000fe20003820000 */
[----:B------:R-:W-:Y:S01]  /*10f0*/  HFMA2 R13, -RZ, RZ, 0, 5.9604644775390625e-08 ;  /* 0x00000001ff0d7431 */ /* 0x000fe200000001ff */
[----:B------:R-:W-:Y:S01]  /*1100*/  UMOV UR4, 0x40 ;  /* 0x0000004000047882 */ /* 0x000fe20000000000 */
[----:B------:R-:W-:Y:S01]  /*1110*/  UVIRTCOUNT.DEALLOC.SMPOOL 0x80 ;  /* 0x000000800000784c */ /* 0x000fe20000000000 */
[----:B------:R-:W-:-:S09]  /*1120*/  ULEA UR4, UR6, UR4, 0x18 ;  /* 0x0000000406047291 */ /* 0x000fd2000f8ec0ff */
[----:B------:R0:W-:Y:S03]  /*1130*/  @P1 STS.U8 [UR4], R13 ;  /* 0x0000000dff001988 */ /* 0x0001e60008000004 */
.L_x_5:
[----:B------:R-:W-:Y:S01]  /*1140*/  USHF.L.U32 UR4, UR20, 0x15, URZ ;  /* 0x0000001514047899 */ /* 0x000fe200080006ff */
[C---:B------:R-:W-:Y:S01]  /*1150*/  LOP3.LUT R37, R38.reuse, 0x20, RZ, 0x3c, !PT ;  /* 0x0000002026257812 */ /* 0x040fe200078e3cff */
[----:B-----5:R1:W-:Y:S01]  /*1160*/  STS.U16 [R38+UR12], R3 ;  /* 0x0000000326007988 */ /* 0x0203e2000800040c */
[----:B------:R-:W-:Y:S01]  /*1170*/  LOP3.LUT R36, R38, 0x40, RZ, 0x3c, !PT ;  /* 0x0000004026247812 */ /* 0x000fe200078e3cff */
[----:B------:R-:W-:Y:S01]  /*1180*/  ULOP3.LUT UR4, UR4, 0x600000, URZ, 0xc0, !UPT ;  /* 0x0060000004047892 */ /* 0x000fe2000f8ec0ff */
[----:B------:R-:W-:Y:S01]  /*1190*/  LOP3.LUT P1, RZ, R0, 0x7f, RZ, 0xc0, !PT ;  /* 0x0000007f00ff7812 */ /* 0x000fe2000782c0ff */
[----:B------:R-:W-:Y:S01]  /*11a0*/  STS.U16 [R38+UR12+0x400], R7 ;  /* 0x0004000726007988 */ /* 0x000fe2000800040c */
[----:B------:R-:W-:Y:S01]  /*11b0*/  UMOV UR6, 0x1 ;  /* 0x0000000100067882 */ /* 0x000fe20000000000 */
[----:B------:R-:W-:Y:S01]  /*11c0*/  UIADD3 UR14, UPT, UPT, UR13, UR4, URZ ;  /* 0x000000040d0e7290 */ /* 0x000fe2000fffe0ff */
[----:B0-----:R-:W-:Y:S01]  /*11d0*/  PRMT R13, RZ, 0x7610, R13 ;  /* 0x00007610ff0d7816 */ /* 0x001fe2000000000d */
[----:B------:R-:W-:Y:S01]  /*11e0*/  STS.U16 [R38+UR12+0x800], R11 ;  /* 0x0008000b26007988 */ /* 0x000fe2000800040c */
[----:B------:R-:W-:Y:S01]  /*11f0*/  UIADD3 UR15, UPT, UPT, UR12, 0x5000, URZ ;  /* 0x000050000c0f7890 */ /* 0x000fe2000fffe0ff */
[----:B-1----:R-:W-:Y:S01]  /*1200*/  LOP3.LUT R3, R38, 0x60, RZ, 0x3c, !PT ;  /* 0x0000006026037812 */ /* 0x002fe200078e3cff */
[----:B------:R-:W0:Y:S01]  /*1210*/  LDCU UR22, c[0x0][0x3f0] ;  /* 0x00007e00ff1677ac */ /* 0x000e220008000800 */
[----:B------:R1:W-:Y:S01]  /*1220*/  STS.U16 [R38+UR12+0xc00], R21 ;  /* 0x000c001526007988 */ /* 0x0003e2000800040c */
[----:B------:R-:W-:Y:S01]  /*1230*/  PRMT R17, RZ, 0x7610, R17 ;  /* 0x00007610ff117816 */ /* 0x000fe20000000011 */
[----:B------:R-:W2:Y:S01]  /*1240*/  LDC.64 R40, c[0x0][0x390] ;  /* 0x0000e400ff287b82 */ /* 0x000ea20000000a00 */
[----:B------:R-:W-:Y:S01]  /*1250*/  PRMT R19, RZ, 0x7610, R19 ;  /* 0x00007610ff137816 */ /* 0x000fe20000000013 */
[----:B------:R-:W-:Y:S01]  /*1260*/  STS.U16 [R38+UR12+0x1000], R25 ;  /* 0x0010001926007988 */ /* 0x000fe2000800040c */
[----:B------:R-:W-:Y:S01]  /*1270*/  VOTEU.ALL UP0, P1 ;  /* 0x0000000000ff7886 */ /* 0x000fe20000800000 */
[----:B------:R-:W-:Y:S01]  /*1280*/  VOTEU.ALL UP1, P1 ;  /* 0x0000000000ff7886 */ /* 0x000fe20000820000 */
[----:B------:R-:W-:Y:S01]  /*1290*/  PRMT R14, RZ, 0x7610, R14 ;  /* 0x00007610ff0e7816 */ /* 0x000fe2000000000e */
[----:B------:R-:W-:Y:S01]  /*12a0*/  STS.U16 [R38+UR12+0x1400], R29 ;  /* 0x0014001d26007988 */ /* 0x000fe2000800040c */
[----:B------:R-:W-:Y:S01]  /*12b0*/  PRMT R18, RZ, 0x7610, R18 ;  /* 0x00007610ff127816 */ /* 0x000fe20000000012 */
[----:B------:R-:W3:Y:S01]  /*12c0*/  LDCU.64 UR10, c[0x0][0x3d0] ;  /* 0x00007a00ff0a77ac */ /* 0x000ee20008000a00 */
[----:B------:R-:W-:-:S04]  /*12d0*/  @!UP0 UIADD3 UR4, UPT, UPT, -UR6, 0x100000, URZ ;  /* 0x0010000006048890 */ /* 0x000fc8000fffe1ff */
[----:B------:R-:W-:Y:S02]  /*12e0*/  @!UP0 USHF.L.U32 UR5, UR4, 0xb, URZ ;  /* 0x0000000b04058899 */ /* 0x000fe400080006ff */
[----:B------:R-:W-:Y:S01]  /*12f0*/  @!UP0 USHF.L.U32 UR4, UR4, 0x1, URZ ;  /* 0x0000000104048899 */ /* 0x000fe200080006ff */
[----:B------:R4:W-:Y:S01]  /*1300*/  STS.U16 [R38+UR12+0x1800], R33 ;  /* 0x0018002126007988 */ /* 0x0009e2000800040c */
[----:B-1----:R-:W-:-:S03]  /*1310*/  PRMT R21, RZ, 0x7610, R21 ;  /* 0x00007610ff157816 */ /* 0x002fc60000000015 */
[----:B------:R-:W-:Y:S01]  /*1320*/  STS.U16 [R38+UR12+0x1c00], R35 ;  /* 0x001c002326007988 */ /* 0x000fe2000800040c */
[----:B0-----:R-:W-:-:S03]  /*1330*/  ISETP.LT.AND P2, PT, RZ, UR22, PT ;  /* 0x00000016ff007c0c */ /* 0x001fc6000bf41270 */
[----:B------:R-:W-:Y:S01]  /*1340*/  STS.U16 [R37+UR12+0x100], R4 ;  /* 0x0001000425007988 */ /* 0x000fe2000800040c */
[----:B----4-:R-:W-:-:S03]  /*1350*/  PRMT R33, RZ, 0x7610, R33 ;  /* 0x00007610ff217816 */ /* 0x010fc60000000021 */
[----:B------:R-:W-:Y:S04]  /*1360*/  STS.U16 [R37+UR12+0x500], R8 ;  /* 0x0005000825007988 */ /* 0x000fe8000800040c */
[----:B------:R0:W-:Y:S04]  /*1370*/  STS.U16 [R37+UR12+0x900], R12 ;  /* 0x0009000c25007988 */ /* 0x0001e8000800040c */
[----:B------:R1:W-:Y:S04]  /*1380*/  STS.U16 [R37+UR12+0xd00], R20 ;  /* 0x000d001425007988 */ /* 0x0003e8000800040c */
[----:B------:R4:W-:Y:S01]  /*1390*/  STS.U16 [R37+UR12+0x1100], R24 ;  /* 0x0011001825007988 */ /* 0x0009e2000800040c */
[----:B0-----:R-:W-:-:S03]  /*13a0*/  PRMT R12, RZ, 0x7610, R12 ;  /* 0x00007610ff0c7816 */ /* 0x001fc6000000000c */
[----:B------:R-:W-:Y:S01]  /*13b0*/  STS.U16 [R37+UR12+0x1500], R28 ;  /* 0x0015001c25007988 */ /* 0x000fe2000800040c */
[----:B-1----:R-:W-:-:S03]  /*13c0*/  PRMT R20, RZ, 0x7610, R20 ;  /* 0x00007610ff147816 */ /* 0x002fc60000000014 */
[----:B------:R-:W-:Y:S01]  /*13d0*/  STS.U16 [R37+UR12+0x1900], R32 ;  /* 0x0019002025007988 */ /* 0x000fe2000800040c */
[----:B----4-:R-:W-:-:S03]  /*13e0*/  PRMT R24, RZ, 0x7610, R24 ;  /* 0x00007610ff187816 */ /* 0x010fc60000000018 */
[----:B------:R-:W-:Y:S04]  /*13f0*/  STS.U16 [R37+UR12+0x1d00], R50 ;  /* 0x001d003225007988 */ /* 0x000fe8000800040c */
[----:B------:R-:W-:Y:S04]  /*1400*/  STS.U16 [R36+UR12+0x200], R5 ;  /* 0x0002000524007988 */ /* 0x000fe8000800040c */
[----:B------:R-:W-:Y:S04]  /*1410*/  STS.U16 [R36+UR12+0x600], R9 ;  /* 0x0006000924007988 */ /* 0x000fe8000800040c */
[----:B------:R0:W-:Y:S04]  /*1420*/  STS.U16 [R36+UR12+0xa00], R15 ;  /* 0x000a000f24007988 */ /* 0x0001e8000800040c */
[----:B------:R1:W-:Y:S04]  /*1430*/  STS.U16 [R36+UR12+0xe00], R23 ;  /* 0x000e001724007988 */ /* 0x0003e8000800040c */
[----:B------:R4:W-:Y:S01]  /*1440*/  STS.U16 [R36+UR12+0x1200], R27 ;  /* 0x0012001b24007988 */ /* 0x0009e2000800040c */
[----:B0-----:R-:W-:-:S03]  /*1450*/  PRMT R15, RZ, 0x7610, R15 ;  /* 0x00007610ff0f7816 */ /* 0x001fc6000000000f */
[----:B------:R0:W-:Y:S01]  /*1460*/  STS.U16 [R36+UR12+0x1600], R31 ;  /* 0x0016001f24007988 */ /* 0x0001e2000800040c */
[----:B-1----:R-:W-:-:S03]  /*1470*/  PRMT R23, RZ, 0x7610, R23 ;  /* 0x00007610ff177816 */ /* 0x002fc60000000017 */
[----:B------:R-:W-:Y:S01]  /*1480*/  STS.U16 [R36+UR12+0x1a00], R43 ;  /* 0x001a002b24007988 */ /* 0x000fe2000800040c */
[----:B----4-:R-:W1:Y:S03]  /*1490*/  LDC R27, c[0x0][0x3d8] ;  /* 0x0000f600ff1b7b82 */ /* 0x010e660000000800 */
[----:B------:R-:W-:Y:S01]  /*14a0*/  STS.U16 [R36+UR12+0x1e00], R39 ;  /* 0x001e002724007988 */ /* 0x000fe2000800040c */
[----:B0-----:R-:W-:-:S03]  /*14b0*/  PRMT R31, RZ, 0x7610, R31 ;  /* 0x00007610ff1f7816 */ /* 0x001fc6000000001f */
[----:B------:R-:W-:Y:S04]  /*14c0*/  STS.U16 [R3+UR12+0x300], R6 ;  /* 0x0003000603007988 */ /* 0x000fe8000800040c */
[----:B------:R-:W-:Y:S04]  /*14d0*/  STS.U16 [R3+UR12+0x700], R10 ;  /* 0x0007000a03007988 */ /* 0x000fe8000800040c */
[----:B------:R0:W-:Y:S04]  /*14e0*/  STS.U16 [R3+UR12+0xb00], R16 ;  /* 0x000b001003007988 */ /* 0x0001e8000800040c */
[----:B------:R4:W-:Y:S04]  /*14f0*/  STS.U16 [R3+UR12+0xf00], R22 ;  /* 0x000f001603007988 */ /* 0x0009e8000800040c */
[----:B------:R2:W-:Y:S01]  /*1500*/  STS.U16 [R3+UR12+0x1300], R26 ;  /* 0x0013001a03007988 */ /* 0x0005e2000800040c */
[----:B0-----:R-:W-:-:S03]  /*1510*/  PRMT R16, RZ, 0x7610, R16 ;  /* 0x00007610ff107816 */ /* 0x001fc60000000010 */
[----:B------:R-:W-:Y:S01]  /*1520*/  STS.U16 [R3+UR12+0x1700], R30 ;  /* 0x0017001e03007988 */ /* 0x000fe2000800040c */
[----:B----4-:R-:W-:-:S03]  /*1530*/  PRMT R22, RZ, 0x7610, R22 ;  /* 0x00007610ff167816 */ /* 0x010fc60000000016 */
[----:B------:R0:W-:Y:S01]  /*1540*/  STS.U16 [R3+UR12+0x1b00], R52 ;  /* 0x001b003403007988 */ /* 0x0001e2000800040c */
[----:B--2---:R-:W-:-:S03]  /*1550*/  PRMT R26, RZ, 0x7610, R26 ;  /* 0x00007610ff1a7816 */ /* 0x004fc6000000001a */
[----:B------:R2:W-:Y:S01]  /*1560*/  STS.U16 [R3+UR12+0x1f00], R54 ;  /* 0x001f003603007988 */ /* 0x0005e2000800040c */
[----:B------:R-:W-:Y:S01]  /*1570*/  STTM.16dp32bit_t0_t15.x32 tmem[UR14], RZ ;  /* 0x000000ff000079ed */ /* 0x000fe20008a8000e */
[----:B------:R-:W-:Y:S01]  /*1580*/  STTM.16dp32bit_t16_t31.x32 tmem[UR14+0x20], RZ ;  /* 0x000020ff000079ed */ /* 0x000fe20008aa000e */
[----:B------:R-:W4:Y:S02]  /*1590*/  FENCE.VIEW.ASYNC.T ;  /* 0x00000000000073c6 */ /* 0x000f240000000200 */
[----:B----4-:R-:W-:Y:S06]  /*15a0*/  BAR.SYNC.DEFER_BLOCKING 0x0 ;  /* 0x0000000000007b1d */ /* 0x010fec0000010000 */
[----:B------:R-:W4:Y:S02]  /*15b0*/  FENCE.VIEW.ASYNC.S ;  /* 0x00000000000073c6 */ /* 0x000f240000000000 */
[----:B----4-:R4:W0:Y:S02]  /*15c0*/  @!UP1 SYNCS.EXCH.64 URZ, [UR15], UR4 ;  /* 0x000000040fff95b2 */ /* 0x0108240008000100 */
[----:B0-----:R-:W-:Y:S06]  /*15d0*/  BAR.SYNC.DEFER_BLOCKING 0x0 ;  /* 0x0000000000007b1d */ /* 0x001fec0000010000 */
[----:B------:R-:W2:Y:S04]  /*15e0*/  @P2 LDG.E.U16 R13, desc[UR30][R110.64] ;  /* 0x0000001e6e0d2981 */ /* 0x000ea8000c1e1500 */
        /* <DEDUP_REMOVED lines=14> */
[----:B------:R-:W2:Y:S01]  /*16d0*/  @P2 LDG.E.U16 R26, desc[UR30][R76.64] ;  /* 0x0000001e4c1a2981 */ /* 0x000ea2000c1e1500 */
[----:B------:R-:W-:Y:S01]  /*16e0*/  SHF.R.U32.HI R4, RZ, 0x5, R0 ;  /* 0x00000005ff047819 */ /* 0x000fe20000011600 */
[----:B---3--:R-:W-:Y:S01]  /*16f0*/  UIMAD UR10, UR9, UR10, URZ ;  /* 0x0000000a090a72a4 */ /* 0x008fe2000f8e02ff */
[----:B------:R-:W-:Y:S01]  /*1700*/  PRMT R29, RZ, 0x7610, R29 ;  /* 0x00007610ff1d7816 */ /* 0x000fe2000000001d */
[----:B------:R-:W-:Y:S01]  /*1710*/  VOTEU.ALL UP1, P1 ;  /* 0x0000000000ff7886 */ /* 0x000fe20000820000 */
[----:B------:R-:W-:Y:S01]  /*1720*/  SGXT.U32 R4, R4, 0x2 ;  /* 0x000000020404781a */ /* 0x000fe20000000000 */
[----:B------:R-:W-:Y:S01]  /*1730*/  USHF.L.U32 UR7, UR10, 0x1, URZ ;  /* 0x000000010a077899 */ /* 0x000fe200080006ff */
[----:B------:R-:W-:Y:S01]  /*1740*/  PRMT R35, RZ, 0x7610, R35 ;  /* 0x00007610ff237816 */ /* 0x000fe20000000023 */
[----:B----4-:R-:W-:Y:S01]  /*1750*/  UIMAD.WIDE UR4, UR10, 0x2, URZ ;  /* 0x000000020a0478a5 */ /* 0x010fe2000f8e02ff */
[----:B------:R-:W-:Y:S01]  /*1760*/  PRMT R84, RZ, 0x7610, R84 ;  /* 0x00007610ff547816 */ /* 0x000fe20000000054 */
[----:B-1----:R-:W-:Y:S01]  /*1770*/  IMAD R6, R4, R27, RZ ;  /* 0x0000001b04067224 */ /* 0x002fe200078e02ff */
[----:B------:R-:W-:Y:S01]  /*1780*/  LOP3.LUT R4, R0, 0x1f, RZ, 0xc0, !PT ;  /* 0x0000001f00047812 */ /* 0x000fe200078ec0ff */
[----:B------:R-:W-:Y:S01]  /*1790*/  UIADD3 UR8, UPT, UPT, UR12, 0x3000, URZ ;  /* 0x000030000c087890 */ /* 0x000fe2000fffe0ff */
[----:B------:R-:W-:Y:S01]  /*17a0*/  PRMT R100, RZ, 0x7610, R100 ;  /* 0x00007610ff647816 */ /* 0x000fe20000000064 */
[----:B------:R-:W-:Y:S01]  /*17b0*/  IMAD R7, R27, 0x4, R6 ;  /* 0x000000041b077824 */ /* 0x000fe200078e0206 */
[----:B------:R-:W-:Y:S01]  /*17c0*/  UIADD3 UR16, UPT, UPT, UR13, 0x100000, URZ ;  /* 0x001000000d107890 */ /* 0x000fe2000fffe0ff */
[----:B------:R-:W-:Y:S01]  /*17d0*/  IMAD R4, R4, UR11, RZ ;  /* 0x0000000b04047c24 */ /* 0x000fe2000f8e02ff */
[----:B------:R-:W-:-:S02]  /*17e0*/  PRMT R112, RZ, 0x7610, R112 ;  /* 0x00007610ff707816 */ /* 0x000fc40000000070 */
[----:B------:R-:W-:Y:S02]  /*17f0*/  LEA R8, R27, R7, 0x2 ;  /* 0x000000071b087211 */ /* 0x000fe400078e10ff */
[C---:B------:R-:W-:Y:S01]  /*1800*/  SHF.L.U32 R5, R4.reuse, 0x1, RZ ;  /* 0x0000000104057819 */ /* 0x040fe200000006ff */
[----:B------:R-:W-:Y:S01]  /*1810*/  IMAD.HI R4, R4, 0x2, RZ ;  /* 0x0000000204047827 */ /* 0x000fe200078e02ff */
[----:B------:R-:W-:Y:S02]  /*1820*/  PRMT R114, RZ, 0x7610, R114 ;  /* 0x00007610ff727816 */ /* 0x000fe40000000072 */
[----:B------:R-:W-:Y:S01]  /*1830*/  IADD3 R40, P3, P4, R5, UR7, R40 ;  /* 0x0000000705287c10 */ /* 0x000fe2000fc7e028 */
[C---:B------:R-:W-:Y:S01]  /*1840*/  IMAD R9, R27.reuse, 0x4, R8 ;  /* 0x000000041b097824 */ /* 0x040fe200078e0208 */
[----:B------:R-:W-:Y:S02]  /*1850*/  PRMT R116, RZ, 0x7610, R116 ;  /* 0x00007610ff747816 */ /* 0x000fe40000000074 */
[----:B------:R-:W-:Y:S01]  /*1860*/  IADD3.X R25, PT, PT, R4, UR5, R41, P3, P4 ;  /* 0x0000000504197c10 */ /* 0x000fe20009fe8429 */
[----:B------:R-:W-:Y:S01]  /*1870*/  IMAD R10, R27, 0x4, R9 ;  /* 0x000000041b0a7824 */ /* 0x000fe200078e0209 */
[----:B------:R-:W-:-:S02]  /*1880*/  LEA R74, P3, R6, R40, 0x1 ;  /* 0x00000028064a7211 */ /* 0x000fc400078608ff */
[----:B------:R-:W-:Y:S02]  /*1890*/  LEA R72, P4, R7, R40, 0x1 ;  /* 0x0000002807487211 */ /* 0x000fe400078808ff */
[----:B------:R-:W-:Y:S02]  /*18a0*/  LEA R5, R27, R10, 0x2 ;  /* 0x0000000a1b057211 */ /* 0x000fe400078e10ff */
[-C--:B------:R-:W-:Y:S02]  /*18b0*/  LEA.HI.X.SX32 R75, R6, R25.reuse, 0x1, P3 ;  /* 0x00000019064b7211 */ /* 0x080fe400018f0eff */
[----:B------:R-:W-:Y:S01]  /*18c0*/  LEA.HI.X.SX32 R73, R7, R25, 0x1, P4 ;  /* 0x0000001907497211 */ /* 0x000fe200020f0eff */
[----:B------:R-:W-:Y:S01]  /*18d0*/  IMAD R4, R27, 0x4, R5 ;  /* 0x000000041b047824 */ /* 0x000fe200078e0205 */
[-C--:B------:R-:W-:Y:S02]  /*18e0*/  LEA R70, P3, R8, R40.reuse, 0x1 ;  /* 0x0000002808467211 */ /* 0x080fe400078608ff */
[----:B------:R-:W-:-:S02]  /*18f0*/  LEA R66, P4, R9, R40, 0x1 ;  /* 0x0000002809427211 */ /* 0x000fc400078808ff */
[----:B------:R-:W-:Y:S02]  /*1900*/  LEA R11, R27, R4, 0x2 ;  /* 0x000000041b0b7211 */ /* 0x000fe400078e10ff */
[-C--:B------:R-:W-:Y:S02]  /*1910*/  LEA.HI.X.SX32 R71, R8, R25.reuse, 0x1, P3 ;  /* 0x0000001908477211 */ /* 0x080fe400018f0eff */
[----:B------:R-:W-:Y:S01]  /*1920*/  LEA.HI.X.SX32 R67, R9, R25, 0x1, P4 ;  /* 0x0000001909437211 */ /* 0x000fe200020f0eff */
[----:B------:R-:W-:Y:S01]  /*1930*/  IMAD R6, R27, 0x4, R11 ;  /* 0x000000041b067824 */ /* 0x000fe200078e020b */
[-C--:B------:R-:W-:Y:S02]  /*1940*/  LEA R64, P3, R10, R40.reuse, 0x1 ;  /* 0x000000280a407211 */ /* 0x080fe400078608ff */
[----:B------:R-:W-:Y:S02]  /*1950*/  LEA R62, P4, R5, R40, 0x1 ;  /* 0x00000028053e7211 */ /* 0x000fe400078808ff */
[----:B------:R-:W-:-:S02]  /*1960*/  LEA R7, R27, R6, 0x2 ;  /* 0x000000061b077211 */ /* 0x000fc400078e10ff */
[-C--:B------:R-:W-:Y:S02]  /*1970*/  LEA.HI.X.SX32 R65, R10, R25.reuse, 0x1, P3 ;  /* 0x000000190a417211 */ /* 0x080fe400018f0eff */
[----:B------:R-:W-:Y:S01]  /*1980*/  LEA.HI.X.SX32 R63, R5, R25, 0x1, P4 ;  /* 0x00000019053f7211 */ /* 0x000fe200020f0eff */
[----:B------:R-:W-:Y:S01]  /*1990*/  IMAD R8, R27, 0x4, R7 ;  /* 0x000000041b087824 */ /* 0x000fe200078e0207 */
[----:B------:R-:W-:Y:S01]  /*19a0*/  LEA R58, P3, R4, R40, 0x1 ;  /* 0x00000028043a7211 */ /* 0x000fe200078608ff */
[----:B------:R-:W-:-:S04]  /*19b0*/  @!UP0 UIADD3 UR4, UPT, UPT, -UR6, 0x100000, URZ ;  /* 0x0010000006048890 */ /* 0x000fc8000fffe1ff */
[----:B------:R-:W-:Y:S02]  /*19c0*/  @!UP0 USHF.L.U32 UR5, UR4, 0xb, URZ ;  /* 0x0000000b04058899 */ /* 0x000fe400080006ff */
[----:B------:R-:W-:Y:S01]  /*19d0*/  @!UP0 USHF.L.U32 UR4, UR4, 0x1, URZ ;  /* 0x0000000104048899 */ /* 0x000fe200080006ff */
[----:B------:R-:W-:Y:S02]  /*19e0*/  LEA R5, R27, R8, 0x2 ;  /* 0x000000081b057211 */ /* 0x000fe400078e10ff */
[-C--:B------:R-:W-:Y:S02]  /*19f0*/  LEA.HI.X.SX32 R59, R4, R25.reuse, 0x1, P3 ;  /* 0x00000019043b7211 */ /* 0x080fe400018f0eff */
[-C--:B------:R-:W-:Y:S01]  /*1a00*/  LEA R52, P3, R7, R40.reuse, 0x1 ;  /* 0x0000002807347211 */ /* 0x080fe200078608ff */
[----:B------:R-:W-:Y:S01]  /*1a10*/  IMAD R9, R27, 0x4, R5 ;  /* 0x000000041b097824 */ /* 0x000fe200078e0205 */
[----:B--2---:R-:W-:Y:S02]  /*1a20*/  LEA R54, P5, R6, R40, 0x1 ;  /* 0x0000002806367211 */ /* 0x004fe400078a08ff */
[----:B------:R-:W-:-:S02]  /*1a30*/  LEA.HI.X.SX32 R53, R7, R25, 0x1, P3 ;  /* 0x0000001907357211 */ /* 0x000fc400018f0eff */
[-C--:B------:R-:W-:Y:S01]  /*1a40*/  LEA R46, P3, R9, R40.reuse, 0x1 ;  /* 0x00000028092e7211 */ /* 0x080fe200078608ff */
[----:B------:R0:W1:Y:S01]  /*1a50*/  @!UP1 SYNCS.EXCH.64 URZ, [UR12+0x5008], UR4 ;  /* 0x005008040cff95b2 */ /* 0x0000620008000100 */
[----:B------:R-:W-:Y:S01]  /*1a60*/  LEA R4, R27, R9, 0x2 ;  /* 0x000000091b047211 */ /* 0x000fe200078e10ff */
[----:B------:R-:W-:Y:S01]  /*1a70*/  VOTEU.ALL UP1, P1 ;  /* 0x0000000000ff7886 */ /* 0x000fe20000820000 */
[----:B------:R-:W-:Y:S02]  /*1a80*/  LEA R56, P4, R11, R40, 0x1 ;  /* 0x000000280b387211 */ /* 0x000fe400078808ff */
[-C--:B------:R-:W-:Y:S02]  /*1a90*/  LEA.HI.X.SX32 R47, R9, R25.reuse, 0x1, P3 ;  /* 0x00000019092f7211 */ /* 0x080fe400018f0eff */
[----:B------:R-:W-:Y:S01]  /*1aa0*/  LEA.HI.X.SX32 R55, R6, R25, 0x1, P5 ;  /* 0x0000001906377211 */ /* 0x000fe200028f0eff */
[----:B------:R-:W-:Y:S01]  /*1ab0*/  IMAD R6, R27, 0x4, R4 ;  /* 0x000000041b067824 */ /* 0x000fe200078e0204 */
[----:B------:R-:W-:-:S02]  /*1ac0*/  ISETP.EQ.U32.AND P3, PT, RZ, UR20, P2 ;  /* 0x00000014ff007c0c */ /* 0x000fc40009762070 */
[----:B------:R-:W-:Y:S01]  /*1ad0*/  LEA R48, P5, R5, R40, 0x1 ;  /* 0x0000002805307211 */ /* 0x000fe200078a08ff */
[----:B0-----:R-:W-:-:S04]  /*1ae0*/  @!UP0 UIADD3 UR4, UPT, UPT, -UR6, 0x100000, URZ ;  /* 0x0010000006048890 */ /* 0x001fc8000fffe1ff */
[----:B------:R-:W-:Y:S02]  /*1af0*/  @!UP0 USHF.L.U32 UR5, UR4, 0xb, URZ ;  /* 0x0000000b04058899 */ /* 0x000fe400080006ff */
[----:B------:R-:W-:Y:S01]  /*1b00*/  @!UP0 USHF.L.U32 UR4, UR4, 0x1, URZ ;  /* 0x0000000104048899 */ /* 0x000fe200080006ff */
[-C--:B------:R-:W-:Y:S02]  /*1b10*/  LEA.HI.X.SX32 R57, R11, R25.reuse, 0x1, P4 ;  /* 0x000000190b397211 */ /* 0x080fe400020f0eff */
[C---:B------:R-:W-:Y:S02]  /*1b20*/  LEA R50, P4, R8.reuse, R40, 0x1 ;  /* 0x0000002808327211 */ /* 0x040fe400078808ff */
[-C--:B------:R-:W-:Y:S02]  /*1b30*/  LEA.HI.X.SX32 R49, R5, R25.reuse, 0x1, P5 ;  /* 0x0000001905317211 */ /* 0x080fe400028f0eff */
[----:B------:R-:W-:Y:S02]  /*1b40*/  LEA R5, R27, R6, 0x2 ;  /* 0x000000061b057211 */ /* 0x000fe400078e10ff */
[----:B------:R-:W-:-:S02]  /*1b50*/  LEA.HI.X.SX32 R51, R8, R25, 0x1, P4 ;  /* 0x0000001908337211 */ /* 0x000fc400020f0eff */
[-C--:B------:R-:W-:Y:S02]  /*1b60*/  LEA R44, P4, R4, R40.reuse, 0x1 ;  /* 0x00000028042c7211 */ /* 0x080fe400078808ff */
[-C--:B------:R-:W-:Y:S02]  /*1b70*/  LEA R42, P5, R6, R40.reuse, 0x1 ;  /* 0x00000028062a7211 */ /* 0x080fe400078a08ff */
[C---:B------:R-:W-:Y:S02]  /*1b80*/  LEA R40, P6, R5.reuse, R40, 0x1 ;  /* 0x0000002805287211 */ /* 0x040fe400078c08ff */
[-C--:B------:R-:W-:Y:S02]  /*1b90*/  LEA.HI.X.SX32 R45, R4, R25.reuse, 0x1, P4 ;  /* 0x00000019042d7211 */ /* 0x080fe400020f0eff */
[-C--:B------:R-:W-:Y:S02]  /*1ba0*/  LEA.HI.X.SX32 R43, R6, R25.reuse, 0x1, P5 ;  /* 0x00000019062b7211 */ /* 0x080fe400028f0eff */
[----:B------:R-:W-:-:S02]  /*1bb0*/  LEA.HI.X.SX32 R41, R5, R25, 0x1, P6 ;  /* 0x0000001905297211 */ /* 0x000fc400030f0eff */
[----:B------:R-:W-:Y:S02]  /*1bc0*/  PRMT R25, RZ, 0x7610, R25 ;  /* 0x00007610ff197816 */ /* 0x000fe40000000019 */
[----:B------:R-:W-:Y:S01]  /*1bd0*/  PRMT R27, RZ, 0x7610, R27 ;  /* 0x00007610ff1b7816 */ /* 0x000fe2000000001b */
[----:B------:R-:W-:Y:S04]  /*1be0*/  STS.U16 [R38+UR12+0x2000], R13 ;  /* 0x0020000d26007988 */ /* 0x000fe8000800040c */
[----:B------:R-:W-:Y:S04]  /*1bf0*/  STS.U16 [R38+UR12+0x2400], R17 ;  /* 0x0024001126007988 */ /* 0x000fe8000800040c */
[----:B------:R0:W-:Y:S04]  /*1c00*/  STS.U16 [R38+UR12+0x2800], R21 ;  /* 0x0028001526007988 */ /* 0x0001e8000800040c */
[----:B------:R2:W-:Y:S04]  /*1c10*/  STS.U16 [R38+UR12+0x2c00], R23 ;  /* 0x002c001726007988 */ /* 0x0005e8000800040c */
[----:B------:R-:W-:Y:S01]  /*1c20*/  STS.U16 [R37+UR12+0x2100], R12 ;  /* 0x0021000c25007988 */ /* 0x000fe2000800040c */
[----:B0-----:R-:W-:-:S03]  /*1c30*/  PRMT R21, RZ, 0x7610, R21 ;  /* 0x00007610ff157816 */ /* 0x001fc60000000015 */
[----:B------:R-:W-:Y:S01]  /*1c40*/  STS.U16 [R37+UR12+0x2500], R16 ;  /* 0x0025001025007988 */ /* 0x000fe2000800040c */
[----:B--2---:R-:W-:-:S03]  /*1c50*/  PRMT R23, RZ, 0x7610, R23 ;  /* 0x00007610ff177816 */ /* 0x004fc60000000017 */
        /* <DEDUP_REMOVED lines=13> */
[----:B------:R2:W-:Y:S01]  /*1d30*/  STS.U16 [R3+UR12+0x2f00], R26 ;  /* 0x002f001a03007988 */ /* 0x0005e2000800040c */
[----:B-1----:R1:W-:Y:S06]  /*1d40*/  MEMBAR.ALL.CTA ;  /* 0x0000000000007992 */ /* 0x0023ec0000008000 */
[----:B-1----:R-:W-:Y:S04]  /*1d50*/  FENCE.VIEW.ASYNC.S ;  /* 0x00000000000073c6 */ /* 0x002fe80000000000 */
[----:B------:R-:W1:Y:S02]  /*1d60*/  FENCE.VIEW.ASYNC.S ;  /* 0x00000000000073c6 */ /* 0x000e640000000000 */
[----:B-1----:R2:W1:Y:S01]  /*1d70*/  @!UP1 SYNCS.EXCH.64 URZ, [UR12+0x3000], UR4 ;  /* 0x003000040cff95b2 */ /* 0x0024620008000100 */
[----:B0-----:R-:W-:Y:S01]  /*1d80*/  PRMT R22, RZ, 0x7610, R22 ;  /* 0x00007610ff167816 */ /* 0x001fe20000000016 */
[----:B-1----:R-:W-:Y:S06]  /*1d90*/  BAR.SYNC.DEFER_BLOCKING 0x0 ;  /* 0x0000000000007b1d */ /* 0x002fec0000010000 */
[----:B--2---:R-:W-:Y:S05]  /*1da0*/  @!P3 BRA `(.L_x_6) ;  /* 0x000000000084b947 */ /* 0x004fea0003800000 */
[----:B------:R-:W-:Y:S02]  /*1db0*/  UIADD3 UR4, UPT, UPT, UR12, 0x2000, URZ ;  /* 0x000020000c047890 */ /* 0x000fe4000fffe0ff */
[----:B------:R-:W-:Y:S02]  /*1dc0*/  USHF.R.U32.HI UR6, URZ, 0x4, UR12 ;  /* 0x00000004ff067899 */ /* 0x000fe4000801160c */
[----:B------:R-:W-:Y:S02]  /*1dd0*/  USHF.R.U32.HI UR4, URZ, 0x4, UR4 ;  /* 0x00000004ff047899 */ /* 0x000fe40008011604 */
[----:B------:R-:W-:Y:S02]  /*1de0*/  USGXT.U32 UR6, UR6, 0xe ;  /* 0x0000000e0606789a */ /* 0x000fe40008000000 */
[----:B------:R-:W-:Y:S02]  /*1df0*/  USGXT.U32 UR18, UR4, 0xe ;  /* 0x0000000e0412789a */ /* 0x000fe40008000000 */
[----:B------:R-:W-:-:S02]  /*1e00*/  UIADD3 UR36, UP1, UPT, UR6, 0x80, URZ ;  /* 0x0000008006247890 */ /* 0x000fc4000ff3e0ff */
[----:B------:R-:W-:Y:S01]  /*1e10*/  UIADD3 UR34, UP2, UPT, UR18, 0x2, URZ ;  /* 0x0000000212227890 */ /* 0x000fe2000ff5e0ff */
[----:B------:R-:W-:Y:S01]  /*1e20*/  UMOV UR4, URZ ;  /* 0x000000ff00047c82 */ /* 0x000fe20008000000 */
[----:B------:R-:W-:Y:S01]  /*1e30*/  UMOV UR38, 0x0 ;  /* 0x0000000000267882 */ /* 0x000fe20000000000 */
[----:B------:R-:W-:Y:S02]  /*1e40*/  UIADD3.X UR37, UPT, UPT, UR4, 0x40004040, URZ, UP1, !UPT ;  /* 0x4000404004257890 */ /* 0x000fe40008ffe4ff */
[----:B------:R-:W-:Y:S02]  /*1e50*/  UIADD3.X UR35, UPT, UPT, UR4, 0x40004040, URZ, UP2, !UPT ;  /* 0x4000404004237890 */ /* 0x000fe400097fe4ff */
[----:B------:R-:W-:Y:S02]  /*1e60*/  UIADD3.64 UR24, UPT, UPT, UR36, 0x80, URZ ;  /* 0x0000008024187897 */ /* 0x000fe4000fffe0ff */
[----:B------:R-:W-:Y:S02]  /*1e70*/  UIADD3.64 UR26, UPT, UPT, UR34, 0x2, URZ ;  /* 0x00000002221a7897 */ /* 0x000fe4000fffe0ff */
[----:B------:R-:W-:-:S02]  /*1e80*/  UIADD3.64 UR28, UPT, UPT, UR36, 0x100, URZ ;  /* 0x00000100241c7897 */ /* 0x000fc4000fffe0ff */
[----:B------:R-:W-:Y:S01]  /*1e90*/  UIADD3.64 UR32, UPT, UPT, UR34, 0x4, URZ ;  /* 0x0000000422207897 */ /* 0x000fe2000fffe0ff */
[----:B------:R-:W-:Y:S01]  /*1ea0*/  UMOV UR39, 0x4088490 ;  /* 0x0408849000277882 */ /* 0x000fe20000000000 */
[----:B------:R-:W-:Y:S01]  /*1eb0*/  UMOV UR7, 0x40004040 ;  /* 0x4000404000077882 */ /* 0x000fe20000000000 */
[----:B------:R-:W-:Y:S01]  /*1ec0*/  UMOV UR19, 0x40004040 ;  /* 0x4000404000137882 */ /* 0x000fe20000000000 */
[----:B------:R-:W-:Y:S01]  /*1ed0*/  UMOV UR40, 0x0 ;  /* 0x0000000000287882 */ /* 0x000fe20000000000 */
[----:B------:R-:W-:Y:S01]  /*1ee0*/  UMOV UR41, 0x4088490 ;  /* 0x0408849000297882 */ /* 0x000fe20000000000 */
[----:B------:R-:W-:Y:S01]  /*1ef0*/  UMOV UR42, 0x0 ;  /* 0x00000000002a7882 */ /* 0x000fe20000000000 */
[----:B------:R-:W-:Y:S01]  /*1f00*/  UMOV UR43, 0x4088490 ;  /* 0x04088490002b7882 */ /* 0x000fe20000000000 */
[----:B------:R-:W-:Y:S01]  /*1f10*/  UMOV UR4, UR8 ;  /* 0x0000000800047c82 */ /* 0x000fe20008000000 */
[----:B------:R-:W-:Y:S01]  /*1f20*/  UMOV UR5, URZ ;  /* 0x000000ff00057c82 */ /* 0x000fe20008000000 */
[----:B------:R0:W-:Y:S01]  /*1f30*/  UTCHMMA gdesc[UR6], gdesc[UR18], tmem[UR16], tmem[UR38], idesc[UR39], !UPT ;  /* 0x00ff2612060075ea */ /* 0x0001e2000f800010 */
[----:B------:R-:W-:Y:S01]  /*1f40*/  UMOV UR44, 0x0 ;  /* 0x00000000002c7882 */ /* 0x000fe20000000000 */
[----:B------:R-:W-:Y:S01]  /*1f50*/  UMOV UR45, 0x4088490 ;  /* 0x04088490002d7882 */ /* 0x000fe20000000000 */
[----:B------:R0:W-:Y:S01]  /*1f60*/  UTCHMMA gdesc[UR36], gdesc[UR34], tmem[UR16], tmem[UR40], idesc[UR41], UPT ;  /* 0x00ff2822240075ea */ /* 0x0001e2000b800010 */
[----:B------:R-:W-:Y:S01]  /*1f70*/  UMOV UR4, UR4 ;  /* 0x0000000400047c82 */ /* 0x000fe20008000000 */
[----:B------:R0:W-:Y:S01]  /*1f80*/  UTCHMMA gdesc[UR24], gdesc[UR26], tmem[UR16], tmem[UR42], idesc[UR43], UPT ;  /* 0x00ff2a1a180075ea */ /* 0x0001e2000b800010 */
[----:B------:R0:W-:Y:S01]  /*1f90*/  UTCHMMA gdesc[UR28], gdesc[UR32], tmem[UR16], tmem[UR44], idesc[UR45], UPT ;  /* 0x00ff2c201c0075ea */ /* 0x0001e2000b800010 */
[----:B------:R0:W-:Y:S01]  /*1fa0*/  UTCBAR [UR4], URZ ;  /* 0x000000ff040073e9 */ /* 0x0001e200080000ff */
[----:B------:R-:W-:Y:S01]  /*1fb0*/  NOP ;  /* 0x0000000000007918 */ /* 0x000fe20000000000 */
.L_x_6:
[----:B------:R-:W-:Y:S05]  /*1fc0*/  @!P2 BRA `(.L_x_7) ;  /* 0x000000000008a947 */ /* 0x000fea0003800000 */
[----:B------:R-:W1:Y:S02]  /*1fd0*/  SYNCS.PHASECHK.TRANS64.TRYWAIT P4, [UR12+0x3000], RZ ;  /* 0x003000ffff0075a7 */ /* 0x000e64000808110c */
[----:B-1----:R-:W-:Y:S05]  /*1fe0*/  @!P4 BRA `(.L_x_8) ;  /* 0x0000003c0034c947 */ /* 0x002fea0003800000 */
.L_x_7:
[----:B------:R-:W-:Y:S06]  /*1ff0*/  BAR.SYNC.DEFER_BLOCKING 0x0 ;  /* 0x0000000000007b1d */ /* 0x000fec0000010000 */
[----:B0-----:R-:W0:Y:S01]  /*2000*/  LDCU UR4, c[0x0][0x3a8] ;  /* 0x00007500ff0477ac */ /* 0x001e220008000800 */
[----:B------:R-:W-:Y:S01]  /*2010*/  LDTM.16dp32bit_t0_t15.x16 R4, tmem[UR14+0x100000] ;  /* 0x1000000e000479ee */ /* 0x000fe20008a00000 */
[----:B------:R-:W0:Y:S01]  /*2020*/  LDTM.16dp32bit_t16_t31.x16 R4, tmem[UR14+0x100010] ;  /* 0x1000100e000479ee */ /* 0x000e220008a20000 */
[----:B------:R-:W1:Y:S01]  /*2030*/  @!P1 SYNCS.CCTL.IV [UR12+0x3000] ;  /* 0x00300000ff0099b1 */ /* 0x000e62000800000c */
[----:B------:R-:W-:Y:S01]  /*2040*/  NOP ;  /* 0x0000000000007918 */ /* 0x000fe20000000000 */
[----:B------:R2:W5:Y:S04]  /*2050*/  @P2 LDG.E.U16 R21, desc[UR30][R74.64] ;  /* 0x0000001e4a152981 */ /* 0x000568000c1e1500 */
[----:B------:R2:W5:Y:S01]  /*2060*/  @P2 LDG.E.U16 R23, desc[UR30][R70.64] ;  /* 0x0000001e46172981 */ /* 0x000562000c1e1500 */
[----:B0-----:R-:W-:Y:S01]  /*2070*/  FMUL R26, R4, UR4 ;  /* 0x00000004041a7c20 */ /* 0x001fe20008400000 */
[----:B------:R-:W-:Y:S01]  /*2080*/  FMUL R39, R5, UR4 ;  /* 0x0000000405277c20 */ /* 0x000fe20008400000 */
[----:B------:R-:W-:Y:S01]  /*2090*/  FMUL R28, R6, UR4 ;  /* 0x00000004061c7c20 */ /* 0x000fe20008400000 */
[----:B------:R-:W-:Y:S01]  /*20a0*/  FMUL R30, R7, UR4 ;  /* 0x00000004071e7c20 */ /* 0x000fe20008400000 */
[----:B------:R-:W-:Y:S01]  /*20b0*/  FMUL R69, R8, UR4 ;  /* 0x0000000408457c20 */ /* 0x000fe20008400000 */
[----:B------:R2:W5:Y:S02]  /*20c0*/  @P2 LDG.E.U16 R25, desc[UR30][R64.64] ;  /* 0x0000001e40192981 */ /* 0x000564000c1e1500 */
[----:B------:R-:W-:Y:S01]  /*20d0*/  FMNMX3 R28, R26, R39, R28, !PT ;  /* 0x000000271a1c7276 */ /* 0x000fe2000780001c */
[----:B------:R-:W-:Y:S01]  /*20e0*/  FMUL R26, R9, UR4 ;  /* 0x00000004091a7c20 */ /* 0x000fe20008400000 */
[----:B------:R-:W-:Y:S01]  /*20f0*/  FMUL R39, R10, UR4 ;  /* 0x000000040a277c20 */ /* 0x000fe20008400000 */
[----:B------:R2:W5:Y:S01]  /*2100*/  @P2 LDG.E.U16 R27, desc[UR30][R58.64] ;  /* 0x0000001e3a1b2981 */ /* 0x000562000c1e1500 */
        /* <DEDUP_REMOVED lines=17> */
[----:B------:R-:W-:-:S02]  /*2220*/  FMUL R28, R19, UR4 ;  /* 0x00000004131c7c20 */ /* 0x000fc40008400000 */
[----:B------:R2:W5:Y:S01]  /*2230*/  @P2 LDG.E.U16 R20, desc[UR30][R72.64] ;  /* 0x0000001e48142981 */ /* 0x000562000c1e1500 */
[----:B------:R-:W-:-:S03]  /*2240*/  FMNMX3 R39, R30, R26, R39, !PT ;  /* 0x0000001a1e277276 */ /* 0x000fc60007800027 */
[----:B------:R2:W5:Y:S01]  /*2250*/  @P2 LDG.E.U16 R22, desc[UR30][R66.64] ;  /* 0x0000001e42162981 */ /* 0x000562000c1e1500 */
[----:B------:R-:W-:-:S03]  /*2260*/  FMNMX R28, R28, R39, !PT ;  /* 0x000000271c1c7209 */ /* 0x000fc60007800000 */
[----:B------:R2:W5:Y:S04]  /*2270*/  @P2 LDG.E.U16 R24, desc[UR30][R62.64] ;  /* 0x0000001e3e182981 */ /* 0x000568000c1e1500 */
[----:B------:R-:W0:Y:S04]  /*2280*/  SHFL.BFLY PT, R39, R28, 0x10, 0x1f ;  /* 0x0e001f001c277f89 */ /* 0x000e2800000e0000 */
[----:B------:R2:W5:Y:S04]  /*2290*/  @P2 LDG.E.U16 R84, desc[UR30][R56.64] ;  /* 0x0000001e38542981 */ /* 0x000568000c1e1500 */
[----:B------:R2:W5:Y:S04]  /*22a0*/  @P2 LDG.E.U16 R100, desc[UR30][R52.64] ;  /* 0x0000001e34642981 */ /* 0x000568000c1e1500 */
[----:B------:R2:W5:Y:S04]  /*22b0*/  @P2 LDG.E.U16 R112, desc[UR30][R48.64] ;  /* 0x0000001e30702981 */ /* 0x000568000c1e1500 */
[----:B------:R2:W5:Y:S04]  /*22c0*/  @P2 LDG.E.U16 R114, desc[UR30][R44.64] ;  /* 0x0000001e2c722981 */ /* 0x000568000c1e1500 */
[----:B------:R2:W5:Y:S01]  /*22d0*/  @P2 LDG.E.U16 R116, desc[UR30][R40.64] ;  /* 0x0000001e28742981 */ /* 0x000562000c1e1500 */
[----:B0-----:R-:W-:-:S05]  /*22e0*/  FMNMX3 R39, R28, -INF , R39, !PT ;  /* 0xff8000001c277876 */ /* 0x001fca0007800027 */
[--C-:B------:R-:W-:Y:S01]  /*22f0*/  FFMA R4, R4, UR4, -R39.reuse ;  /* 0x0000000404047c23 */ /* 0x100fe20008000827 */
[--C-:B------:R-:W-:Y:S01]  /*2300*/  FFMA R5, R5, UR4, -R39.reuse ;  /* 0x0000000405057c23 */ /* 0x100fe20008000827 */
[--C-:B------:R-:W-:Y:S01]  /*2310*/  FFMA R6, R6, UR4, -R39.reuse ;  /* 0x0000000406067c23 */ /* 0x100fe20008000827 */
[--C-:B------:R-:W-:Y:S01]  /*2320*/  FFMA R7, R7, UR4, -R39.reuse ;  /* 0x0000000407077c23 */ /* 0x100fe20008000827 */
[----:B------:R-:W-:Y:S01]  /*2330*/  FMUL R4, R4, 1.4426950216293334961 ;  /* 0x3fb8aa3b04047820 */ /* 0x000fe20000400000 */
[----:B------:R-:W-:Y:S01]  /*2340*/  FMUL R5, R5, 1.4426950216293334961 ;  /* 0x3fb8aa3b05057820 */ /* 0x000fe20000400000 */
[----:B------:R-:W-:Y:S01]  /*2350*/  FMUL R6, R6, 1.4426950216293334961 ;  /* 0x3fb8aa3b06067820 */ /* 0x000fe20000400000 */
[----:B------:R-:W-:Y:S01]  /*2360*/  FMUL R7, R7, 1.4426950216293334961 ;  /* 0x3fb8aa3b07077820 */ /* 0x000fe20000400000 */
[--C-:B------:R-:W-:Y:S01]  /*2370*/  FFMA R8, R8, UR4, -R39.reuse ;  /* 0x0000000408087c23 */ /* 0x100fe20008000827 */
[--C-:B------:R-:W-:Y:S01]  /*2380*/  FFMA R9, R9, UR4, -R39.reuse ;  /* 0x0000000409097c23 */ /* 0x100fe20008000827 */
[----:B------:R-:W-:Y:S01]  /*2390*/  MUFU.EX2 R4, R4 ;  /* 0x0000000400047308 */ /* 0x000fe20000000800 */
[--C-:B------:R-:W-:Y:S01]  /*23a0*/  FFMA R10, R10, UR4, -R39.reuse ;  /* 0x000000040a0a7c23 */ /* 0x100fe20008000827 */
[----:B------:R-:W-:Y:S01]  /*23b0*/  FMUL R8, R8, 1.4426950216293334961 ;  /* 0x3fb8aa3b08087820 */ /* 0x000fe20000400000 */
[----:B------:R-:W-:Y:S01]  /*23c0*/  FMUL R9, R9, 1.4426950216293334961 ;  /* 0x3fb8aa3b09097820 */ /* 0x000fe20000400000 */
[--C-:B------:R-:W-:Y:S01]  /*23d0*/  FFMA R11, R11, UR4, -R39.reuse ;  /* 0x000000040b0b7c23 */ /* 0x100fe20008000827 */
[----:B------:R-:W-:Y:S01]  /*23e0*/  FMUL R10, R10, 1.4426950216293334961 ;  /* 0x3fb8aa3b0a0a7820 */ /* 0x000fe20000400000 */
[--C-:B------:R-:W-:Y:S01]  /*23f0*/  FFMA R12, R12, UR4, -R39.reuse ;  /* 0x000000040c0c7c23 */ /* 0x100fe20008000827 */
[--C-:B------:R-:W-:Y:S01]  /*2400*/  FFMA R13, R13, UR4, -R39.reuse ;  /* 0x000000040d0d7c23 */ /* 0x100fe20008000827 */
[----:B------:R-:W0:Y:S01]  /*2410*/  MUFU.EX2 R5, R5 ;  /* 0x0000000500057308 */ /* 0x000e220000000800 */
[----:B------:R-:W-:Y:S01]  /*2420*/  FMUL R11, R11, 1.4426950216293334961 ;  /* 0x3fb8aa3b0b0b7820 */ /* 0x000fe20000400000 */
[----:B------:R-:W-:Y:S01]  /*2430*/  FMUL R12, R12, 1.4426950216293334961 ;  /* 0x3fb8aa3b0c0c7820 */ /* 0x000fe20000400000 */
[----:B------:R-:W-:Y:S01]  /*2440*/  FMUL R13, R13, 1.4426950216293334961 ;  /* 0x3fb8aa3b0d0d7820 */ /* 0x000fe20000400000 */
[--C-:B------:R-:W-:Y:S01]  /*2450*/  FFMA R14, R14, UR4, -R39.reuse ;  /* 0x000000040e0e7c23 */ /* 0x100fe20008000827 */
[--C-:B------:R-:W-:Y:S01]  /*2460*/  FFMA R15, R15, UR4, -R39.reuse ;  /* 0x000000040f0f7c23 */ /* 0x100fe20008000827 */
[--C-:B------:R-:W-:Y:S01]  /*2470*/  FFMA R16, R16, UR4, -R39.reuse ;  /* 0x0000000410107c23 */ /* 0x100fe20008000827 */
[--C-:B------:R-:W-:Y:S01]  /*2480*/  FFMA R17, R17, UR4, -R39.reuse ;  /* 0x0000000411117c23 */ /* 0x100fe20008000827 */
[----:B------:R-:W3:Y:S01]  /*2490*/  MUFU.EX2 R6, R6 ;  /* 0x0000000600067308 */ /* 0x000ee20000000800 */
[----:B------:R-:W-:Y:S01]  /*24a0*/  FMUL R14, R14, 1.4426950216293334961 ;  /* 0x3fb8aa3b0e0e7820 */ /* 0x000fe20000400000 */
[----:B------:R-:W-:Y:S01]  /*24b0*/  FMUL R15, R15, 1.4426950216293334961 ;  /* 0x3fb8aa3b0f0f7820 */ /* 0x000fe20000400000 */
[----:B------:R-:W-:Y:S01]  /*24c0*/  FMUL R16, R16, 1.4426950216293334961 ;  /* 0x3fb8aa3b10107820 */ /* 0x000fe20000400000 */
[----:B------:R-:W-:Y:S01]  /*24d0*/  FMUL R17, R17, 1.4426950216293334961 ;  /* 0x3fb8aa3b11117820 */ /* 0x000fe20000400000 */
[--C-:B------:R-:W-:Y:S01]  /*24e0*/  FFMA R18, R18, UR4, -R39.reuse ;  /* 0x0000000412127c23 */ /* 0x100fe20008000827 */
[----:B------:R-:W-:-:S02]  /*24f0*/  FFMA R19, R19, UR4, -R39 ;  /* 0x0000000413137c23 */ /* 0x000fc40008000827 */
[----:B------:R-:W4:Y:S01]  /*2500*/  MUFU.EX2 R7, R7 ;  /* 0x0000000700077308 */ /* 0x000f220000000800 */
[----:B0-----:R-:W-:Y:S01]  /*2510*/  FADD R69, R4, R5 ;  /* 0x0000000504457221 */ /* 0x001fe20000000000 */
[----:B------:R-:W-:Y:S01]  /*2520*/  FMUL R18, R18, 1.4426950216293334961 ;  /* 0x3fb8aa3b12127820 */ /* 0x000fe20000400000 */
[----:B------:R-:W-:Y:S01]  /*2530*/  FMUL R19, R19, 1.4426950216293334961 ;  /* 0x3fb8aa3b13137820 */ /* 0x000fe20000400000 */
[----:B------:R-:W-:-:S04]  /*2540*/  F2FP.BF16.F32.PACK_AB R4, R5, R4 ;  /* 0x000000040504723e */ /* 0x000fc800000010ff */
[----:B------:R-:W0:Y:S01]  /*2550*/  MUFU.EX2 R8, R8 ;  /* 0x0000000800087308 */ /* 0x000e220000000800 */
[----:B---3--:R-:W-:-:S07]  /*2560*/  FADD R26, R6, R69 ;  /* 0x00000045061a7221 */ /* 0x008fce0000000000 */
[----:B------:R-:W3:Y:S01]  /*2570*/  MUFU.EX2 R9, R9 ;  /* 0x0000000900097308 */ /* 0x000ee20000000800 */
[C---:B----4-:R-:W-:Y:S01]  /*2580*/  FADD R69, R7.reuse, R26 ;  /* 0x0000001a07457221 */ /* 0x050fe20000000000 */
[----:B------:R-:W-:-:S06]  /*2590*/  F2FP.BF16.F32.PACK_AB R5, R7, R6 ;  /* 0x000000060705723e */ /* 0x000fcc00000010ff */
[----:B------:R-:W4:Y:S01]  /*25a0*/  MUFU.EX2 R10, R10 ;  /* 0x0000000a000a7308 */ /* 0x000f220000000800 */
[----:B0-----:R-:W-:-:S07]  /*25b0*/  FADD R26, R8, R69 ;  /* 0x00000045081a7221 */ /* 0x001fce0000000000 */
[----:B------:R-:W0:Y:S01]  /*25c0*/  MUFU.EX2 R11, R11 ;  /* 0x0000000b000b7308 */ /* 0x000e220000000800 */
[C---:B---3--:R-:W-:Y:S01]  /*25d0*/  FADD R69, R9.reuse, R26 ;  /* 0x0000001a09457221 */ /* 0x048fe20000000000 */
[----:B------:R-:W-:-:S06]  /*25e0*/  F2FP.BF16.F32.PACK_AB R6, R9, R8 ;  /* 0x000000080906723e */ /* 0x000fcc00000010ff */
[----:B------:R-:W3:Y:S01]  /*25f0*/  MUFU.EX2 R12, R12 ;  /* 0x0000000c000c7308 */ /* 0x000ee20000000800 */
[----:B----4-:R-:W-:-:S07]  /*2600*/  FADD R26, R10, R69 ;  /* 0x000000450a1a7221 */ /* 0x010fce0000000000 */
[----:B------:R-:W4:Y:S01]  /*2610*/  MUFU.EX2 R13, R13 ;  /* 0x0000000d000d7308 */ /* 0x000f220000000800 */
[C---:B0-----:R-:W-:Y:S01]  /*2620*/  FADD R69, R11.reuse, R26 ;  /* 0x0000001a0b457221 */ /* 0x041fe20000000000 */
[----:B------:R-:W-:-:S06]  /*2630*/  F2FP.BF16.F32.PACK_AB R7, R11, R10 ;  /* 0x0000000a0b07723e */ /* 0x000fcc00000010ff */
        /* <DEDUP_REMOVED lines=14> */
[----:B------:R-:W-:-:S03]  /*2720*/  F2FP.BF16.F32.PACK_AB R10, R17, R16 ;  /* 0x00000010110a723e */ /* 0x000fc600000010ff */
[----:B---3--:R-:W-:-:S04]  /*2730*/  FADD R26, R18, R69 ;  /* 0x00000045121a7221 */ /* 0x008fc80000000000 */
[C---:B----4-:R-:W-:Y:S01]  /*2740*/  FADD R69, R19.reuse, R26 ;  /* 0x0000001a13457221 */ /* 0x050fe20000000000 */
[----:B------:R-:W-:-:S04]  /*2750*/  F2FP.BF16.F32.PACK_AB R11, R19, R18 ;  /* 0x00000012130b723e */ /* 0x000fc800000010ff */
[----:B------:R2:W0:Y:S01]  /*2760*/  SHFL.BFLY PT, R60, R69, 0x10, 0x1f ;  /* 0x0e001f00453c7f89 */ /* 0x00042200000e0000 */
[----:B-1----:R-:W-:Y:S05]  /*2770*/  @!P2 BRA `(.L_x_9) ;  /* 0x000000000008a947 */ /* 0x002fea0003800000 */
[----:B------:R1:W-:Y:S01]  /*2780*/  STTM.16dp32bit_t0_t15.x8 tmem[UR14+0x40], R4 ;  /* 0x00004004000079ed */ /* 0x0003e2000898000e */
[----:B------:R1:W-:Y:S02]  /*2790*/  STTM.16dp32bit_t16_t31.x8 tmem[UR14+0x48], R4 ;  /* 0x00004804000079ed */ /* 0x0003e400089a000e */
.L_x_9:
[----:B-----5:R-:W-:Y:S01]  /*27a0*/  STS.U16 [R38+UR12+0x2000], R21 ;  /* 0x0020001526007988 */ /* 0x020fe2000800040c */
[----:B-1----:R-:W-:Y:S01]  /*27b0*/  FADD R4, -R39, -INF ;  /* 0xff80000027047421 */ /* 0x002fe20000000100 */
[----:B------:R-:W-:Y:S02]  /*27c0*/  UIADD3 UR22, UPT, UPT, UR22, -0x20, URZ ;  /* 0xffffffe016167890 */ /* 0x000fe4000fffe0ff */
[----:B------:R-:W-:Y:S01]  /*27d0*/  STS.U16 [R38+UR12+0x2200], R23 ;  /* 0x0022001726007988 */ /* 0x000fe2000800040c */
[----:B------:R-:W-:-:S03]  /*27e0*/  FMUL R68, R4, 1.4426950216293334961 ;  /* 0x3fb8aa3b04447820 */ /* 0x000fc60000400000 */
[----:B------:R-:W-:Y:S03]  /*27f0*/  STS.U16 [R38+UR12+0x2400], R25 ;  /* 0x0024001926007988 */ /* 0x000fe6000800040c */
[----:B------:R-:W1:Y:S01]  /*2800*/  MUFU.EX2 R68, R68 ;  /* 0x0000004400447308 */ /* 0x000e620000000800 */
[----:B------:R-:W-:Y:S04]  /*2810*/  STS.U16 [R38+UR12+0x2600], R27 ;  /* 0x0026001b26007988 */ /* 0x000fe8000800040c */
[----:B------:R-:W-:Y:S04]  /*2820*/  STS.U16 [R38+UR12+0x2800], R29 ;  /* 0x0028001d26007988 */ /* 0x000fe8000800040c */
[----:B------:R-:W-:Y:S04]  /*2830*/  STS.U16 [R38+UR12+0x2a00], R31 ;  /* 0x002a001f26007988 */ /* 0x000fe8000800040c */
[----:B------:R-:W-:Y:S04]  /*2840*/  STS.U16 [R38+UR12+0x2c00], R33 ;  /* 0x002c002126007988 */ /* 0x000fe8000800040c */
[----:B------:R-:W-:Y:S04]  /*2850*/  STS.U16 [R38+UR12+0x2e00], R35 ;  /* 0x002e002326007988 */ /* 0x000fe8000800040c */
[----:B------:R-:W-:Y:S04]  /*2860*/  STS.U16 [R37+UR12+0x2100], R20 ;  /* 0x0021001425007988 */ /* 0x000fe8000800040c */
[----:B------:R-:W-:Y:S04]  /*2870*/  STS.U16 [R37+UR12+0x2300], R22 ;  /* 0x0023001625007988 */ /* 0x000fe8000800040c */
[----:B------:R3:W-:Y:S04]  /*2880*/  STS.U16 [R37+UR12+0x2500], R24 ;  /* 0x0025001825007988 */ /* 0x0007e8000800040c */
[----:B------:R4:W-:Y:S04]  /*2890*/  STS.U16 [R37+UR12+0x2700], R84 ;  /* 0x0027005425007988 */ /* 0x0009e8000800040c */
[----:B------:R4:W-:Y:S04]  /*28a0*/  STS.U16 [R37+UR12+0x2900], R100 ;  /* 0x0029006425007988 */ /* 0x0009e8000800040c */
[----:B------:R4:W-:Y:S04]  /*28b0*/  STS.U16 [R37+UR12+0x2b00], R112 ;  /* 0x002b007025007988 */ /* 0x0009e8000800040c */
[----:B------:R4:W-:Y:S04]  /*28c0*/  STS.U16 [R37+UR12+0x2d00], R114 ;  /* 0x002d007225007988 */ /* 0x0009e8000800040c */
[----:B------:R4:W-:Y:S01]  /*28d0*/  STS.U16 [R37+UR12+0x2f00], R116 ;  /* 0x002f007425007988 */ /* 0x0009e2000800040c */
[----:B------:R-:W2:Y:S02]  /*28e0*/  FENCE.VIEW.ASYNC.T ;  /* 0x00000000000073c6 */ /* 0x000ea40000000200 */
[----:B--2---:R-:W-:Y:S06]  /*28f0*/  BAR.SYNC.DEFER_BLOCKING 0x0 ;  /* 0x0000000000007b1d */ /* 0x004fec0000010000 */
[----:B---3--:R-:W2:Y:S01]  /*2900*/  LDTM.16dp32bit_t0_t15.x32 R4, tmem[UR14] ;  /* 0x0000000e000479ee */ /* 0x008ea20008a80000 */
[----:B------:R-:W3:Y:S01]  /*2910*/  LDTM.16dp32bit_t16_t31.x32 R4, tmem[UR14+0x20] ;  /* 0x0000200e000479ee */ /* 0x000ee20008aa0000 */
[----:B------:R-:W-:Y:S01]  /*2920*/  NOP ;  /* 0x0000000000007918 */ /* 0x000fe20000000000 */
[----:B-1--4-:R-:W-:Y:S05]  /*2930*/  @!P2 BRA `(.L_x_10) ;  /* 0x000000000088a947 */ /* 0x012fea0003800000 */
[C---:B--23--:R-:W-:Y:S01]  /*2940*/  FMUL R4, R68.reuse, R4 ;  /* 0x0000000444047220 */ /* 0x04cfe20000400000 */
[C---:B------:R-:W-:Y:S01]  /*2950*/  FMUL R5, R68.reuse, R5 ;  /* 0x0000000544057220 */ /* 0x040fe20000400000 */
        /* <DEDUP_REMOVED lines=29> */
[----:B------:R-:W-:-:S04]  /*2b30*/  FMUL R35, R68, R35 ;  /* 0x0000002344237220 */ /* 0x000fc80000400000 */
[----:B------:R1:W-:Y:S01]  /*2b40*/  STTM.16dp32bit_t0_t15.x32 tmem[UR14], R4 ;  /* 0x00000004000079ed */ /* 0x0003e20008a8000e */
[----:B------:R1:W-:Y:S02]  /*2b50*/  STTM.16dp32bit_t16_t31.x32 tmem[UR14+0x20], R4 ;  /* 0x00002004000079ed */ /* 0x0003e40008aa000e */
.L_x_10:
[----:B---3--:R-:W3:Y:S02]  /*2b60*/  FENCE.VIEW.ASYNC.T ;  /* 0x00000000000073c6 */ /* 0x008ee40000000200 */
[----:B---3--:R-:W-:Y:S01]  /*2b70*/  BAR.SYNC.DEFER_BLOCKING 0x0 ;  /* 0x0000000000007b1d */ /* 0x008fe20000010000 */
[----:B0-----:R-:W-:Y:S01]  /*2b80*/  FADD R69, R69, R60 ;  /* 0x0000003c45457221 */ /* 0x001fe20000000000 */
[----:B------:R-:W-:Y:S02]  /*2b90*/  UISETP.GE.AND UP1, UPT, UR22, 0x1, UPT ;  /* 0x000000011600788c */ /* 0x000fe4000bf26270 */
[----:B------:R-:W-:Y:S01]  /*2ba0*/  UIADD3 UR17, UPT, UPT, UR13, 0x40, URZ ;  /* 0x000000400d117890 */ /* 0x000fe2000fffe0ff */
[----:B------:R-:W-:Y:S01]  /*2bb0*/  FADD R69, R68, R69 ;  /* 0x0000004544457221 */ /* 0x000fe20000000000 */
[----:B------:R0:W-:Y:S06]  /*2bc0*/  MEMBAR.ALL.CTA ;  /* 0x0000000000007992 */ /* 0x0001ec0000008000 */
[----:B0-----:R-:W0:Y:S02]  /*2bd0*/  FENCE.VIEW.ASYNC.S ;  /* 0x00000000000073c6 */ /* 0x001e240000000000 */
[----:B0-----:R-:W-:Y:S06]  /*2be0*/  BAR.SYNC.DEFER_BLOCKING 0x0 ;  /* 0x0000000000007b1d */ /* 0x001fec0000010000 */
[----:B------:R-:W-:Y:S05]  /*2bf0*/  @!P3 BRA `(.L_x_11) ;  /* 0x000000000050b947 */ /* 0x000fea0003800000 */
[----:B------:R-:W-:Y:S01]  /*2c00*/  UIADD3 UR4, UPT, UPT, UR12, 0x2000, URZ ;  /* 0x000020000c047890 */ /* 0x000fe2000fffe0ff */
[----:B------:R-:W-:Y:S01]  /*2c10*/  UMOV UR18, 0xfffffffe ;  /* 0xfffffffe00127882 */ /* 0x000fe20000000000 */
[----:B------:R-:W-:Y:S02]  /*2c20*/  UMOV UR19, 0x7fffbfdf ;  /* 0x7fffbfdf00137882 */ /* 0x000fe40000000000 */
[----:B------:R-:W-:Y:S01]  /*2c30*/  USHF.R.U32.HI UR4, URZ, 0x4, UR4 ;  /* 0x00000004ff047899 */ /* 0x000fe20008011604 */
[----:B------:R-:W-:Y:S01]  /*2c40*/  UMOV UR7, URZ ;  /* 0x000000ff00077c82 */ /* 0x000fe20008000000 */
[----:B------:R-:W-:Y:S02]  /*2c50*/  UIADD3 UR10, UPT, UPT, UR13, 0x48, URZ ;  /* 0x000000480d0a7890 */ /* 0x000fe4000fffe0ff */
[----:B------:R-:W-:Y:S01]  /*2c60*/  USGXT.U32 UR6, UR4, 0xe ;  /* 0x0000000e0406789a */ /* 0x000fe20008000000 */
[----:B------:R-:W-:Y:S01]  /*2c70*/  UMOV UR24, 0x0 ;  /* 0x0000000000187882 */ /* 0x000fe20000000000 */
[----:B------:R-:W-:-:S02]  /*2c80*/  UMOV UR25, 0x4100490 ;  /* 0x0410049000197882 */ /* 0x000fc40000000000 */
[----:B------:R-:W-:Y:S01]  /*2c90*/  UIADD3.64 UR18, UPT, UPT, UR6, -UR18, URZ ;  /* 0x8000001206127297 */ /* 0x000fe2000fffe0ff */
[----:B------:R-:W-:Y:S01]  /*2ca0*/  UMOV UR4, UR15 ;  /* 0x0000000f00047c82 */ /* 0x000fe20008000000 */
[----:B------:R-:W-:Y:S01]  /*2cb0*/  UMOV UR5, URZ ;  /* 0x000000ff00057c82 */ /* 0x000fe20008000000 */
[----:B------:R-:W-:Y:S01]  /*2cc0*/  UMOV UR7, 0x80004020 ;  /* 0x8000402000077882 */ /* 0x000fe20000000000 */
[----:B------:R-:W-:Y:S01]  /*2cd0*/  UMOV UR26, 0x0 ;  /* 0x00000000001a7882 */ /* 0x000fe20000000000 */
[----:B------:R-:W-:Y:S01]  /*2ce0*/  UMOV UR27, 0x4100490 ;  /* 0x04100490001b7882 */ /* 0x000fe20000000000 */
[----:B------:R-:W-:Y:S01]  /*2cf0*/  UMOV UR4, UR4 ;  /* 0x0000000400047c82 */ /* 0x000fe20008000000 */
[----:B------:R0:W-:Y:S02]  /*2d00*/  UTCHMMA tmem[UR17], gdesc[UR6], tmem[UR13], tmem[UR24], idesc[UR25], UPT ;  /* 0x00ff1806110079ea */ /* 0x0001e4000b80000d */
[----:B------:R0:W-:Y:S01]  /*2d10*/  UTCHMMA tmem[UR10], gdesc[UR18], tmem[UR13], tmem[UR26], idesc[UR27], UPT ;  /* 0x00ff1a120a0079ea */ /* 0x0001e2000b80000d */
[----:B------:R0:W-:Y:S01]  /*2d20*/  UTCBAR [UR4], URZ ;  /* 0x000000ff040073e9 */ /* 0x0001e200080000ff */
[----:B------:R-:W-:Y:S01]  /*2d30*/  NOP ;  /* 0x0000000000007918 */ /* 0x000fe20000000000 */
.L_x_11:
[----:B------:R-:W-:Y:S01]  /*2d40*/  FSEL R39, R39, -INF , P2 ;  /* 0xff80000027277808 */ /* 0x000fe20001000000 */
[----:B0-----:R-:W-:Y:S01]  /*2d50*/  UMOV UR6, URZ ;  /* 0x000000ff00067c82 */ /* 0x001fe20008000000 */
[----:B------:R-:W-:Y:S01]  /*2d60*/  FSEL R60, R69, 1, P2 ;  /* 0x3f800000453c7808 */ /* 0x000fe20001000000 */
[----:B------:R-:W-:Y:S06]  /*2d70*/  BRA.U !UP1, `(.L_x_12) ;  /* 0x0000001509787547 */ /* 0x000fec000b800000 */
[----:B------:R-:W-:Y:S01]  /*2d80*/  USHF.R.U32.HI UR46, URZ, 0x4, UR12 ;  /* 0x00000004ff2e7899 */ /* 0x000fe2000801160c */
[----:B------:R-:W-:Y:S01]  /*2d90*/  IMAD.SHL.U32 R61, R61, 0x20, RZ ;  /* 0x000000203d3d7824 */ /* 0x000fe200078e00ff */
[----:B------:R-:W-:Y:S01]  /*2da0*/  USHF.R.U32.HI UR36, URZ, 0x4, UR8 ;  /* 0x00000004ff247899 */ /* 0x000fe20008011608 */
[----:B-12---:R-:W-:Y:S01]  /*2db0*/  MOV R20, R39 ;  /* 0x0000002700147202 */ /* 0x006fe20000000f00 */
[----:B------:R-:W-:Y:S01]  /*2dc0*/  USGXT.U32 UR46, UR46, 0xe ;  /* 0x0000000e2e2e789a */ /* 0x000fe20008000000 */
[----:B------:R-:W-:Y:S01]  /*2dd0*/  IMAD.MOV.U32 R22, RZ, RZ, RZ ;  /* 0x000000ffff167224 */ /* 0x000fe200078e00ff */
[----:B------:R-:W-:Y:S01]  /*2de0*/  UIADD3 UR4, UPT, UPT, UR12, 0x4000, URZ ;  /* 0x000040000c047890 */ /* 0x000fe2000fffe0ff */
[----:B------:R-:W-:Y:S01]  /*2df0*/  MOV R68, R61 ;  /* 0x0000003d00447202 */ /* 0x000fe20000000f00 */
[----:B------:R-:W-:Y:S02]  /*2e00*/  USGXT.U32 UR36, UR36, 0xe ;  /* 0x0000000e2424789a */ /* 0x000fe40008000000 */
[----:B------:R-:W-:-:S02]  /*2e10*/  UISETP.NE.U32.AND UP1, UPT, UR20, URZ, UPT ;  /* 0x000000ff1400728c */ /* 0x000fc4000bf25070 */
[----:B------:R-:W-:Y:S02]  /*2e20*/  USHF.L.U32 UR23, UR11, 0x5, URZ ;  /* 0x000000050b177899 */ /* 0x000fe400080006ff */
[----:B------:R-:W-:Y:S02]  /*2e30*/  UIADD3 UR20, UP3, UPT, UR46, 0x80, URZ ;  /* 0x000000802e147890 */ /* 0x000fe4000ff7e0ff */
[----:B------:R-:W-:Y:S02]  /*2e40*/  USHF.R.U32.HI UR4, URZ, 0x4, UR4 ;  /* 0x00000004ff047899 */ /* 0x000fe40008011604 */
[----:B------:R-:W-:Y:S01]  /*2e50*/  UIADD3 UR18, UP2, UPT, UR36, 0x2, URZ ;  /* 0x0000000224127890 */ /* 0x000fe2000ff5e0ff */
[----:B------:R-:W-:Y:S01]  /*2e60*/  IMAD.U32 R69, RZ, RZ, UR23 ;  /* 0x00000017ff457e24 */ /* 0x000fe2000f8e00ff */
[----:B------:R-:W-:Y:S01]  /*2e70*/  UMOV UR6, URZ ;  /* 0x000000ff00067c82 */ /* 0x000fe20008000000 */
[----:B------:R-:W-:Y:S01]  /*2e80*/  UMOV UR5, URZ ;  /* 0x000000ff00057c82 */ /* 0x000fe20008000000 */
[----:B------:R-:W-:-:S02]  /*2e90*/  UIADD3.X UR21, UPT, UPT, UR6, 0x40004040, URZ, UP3, !UPT ;  /* 0x4000404006157890 */ /* 0x000fc40009ffe4ff */
[----:B------:R-:W-:Y:S02]  /*2ea0*/  USGXT.U32 UR4, UR4, 0xe ;  /* 0x0000000e0404789a */ /* 0x000fe40008000000 */
[----:B------:R-:W-:Y:S02]  /*2eb0*/  UIADD3 UR40, UP3, UPT, UR20, 0x80, URZ ;  /* 0x0000008014287890 */ /* 0x000fe4000ff7e0ff */
[----:B------:R-:W-:Y:S02]  /*2ec0*/  UIADD3 UR38, UP4, UPT, UR20, 0x100, URZ ;  /* 0x0000010014267890 */ /* 0x000fe4000ff9e0ff */
[----:B------:R-:W-:Y:S01]  /*2ed0*/  UIADD3.X UR19, UPT, UPT, UR5, 0x40004040, URZ, UP2, !UPT ;  /* 0x4000404005137890 */ /* 0x000fe200097fe4ff */
[----:B------:R-:W-:Y:S01]  /*2ee0*/  UMOV UR24, 0xfffffffe ;  /* 0xfffffffe00187882 */ /* 0x000fe20000000000 */
[----:B------:R-:W-:Y:S01]  /*2ef0*/  UMOV UR25, 0x7fffbfdf ;  /* 0x7fffbfdf00197882 */ /* 0x000fe20000000000 */
[----:B------:R-:W0:Y:S01]  /*2f00*/  LDCU UR47, c[0x0][0x3a8] ;  /* 0x00007500ff2f77ac */ /* 0x000e220008000800 */
[----:B------:R-:W-:-:S02]  /*2f10*/  UIADD3.X UR41, UPT, UPT, UR21, URZ, URZ, UP3, !UPT ;  /* 0x000000ff15297290 */ /* 0x000fc40009ffe4ff */
[----:B------:R-:W-:Y:S02]  /*2f20*/  UIADD3.X UR39, UPT, UPT, UR21, URZ, URZ, UP4, !UPT ;  /* 0x000000ff15277290 */ /* 0x000fe4000a7fe4ff */
[----:B------:R-:W-:Y:S02]  /*2f30*/  UIADD3.64 UR24, UPT, UPT, UR4, -UR24, URZ ;  /* 0x8000001804187297 */ /* 0x000fe4000fffe0ff */
[----:B------:R-:W-:Y:S02]  /*2f40*/  UIADD3.64 UR42, UPT, UPT, UR18, 0x2, URZ ;  /* 0x00000002122a7897 */ /* 0x000fe4000fffe0ff */
[----:B------:R-:W-:Y:S01]  /*2f50*/  UIADD3.64 UR44, UPT, UPT, UR18, 0x4, URZ ;  /* 0x00000004122c7897 */ /* 0x000fe2000fffe0ff */
[----:B------:R-:W-:Y:S01]  /*2f60*/  UMOV UR37, 0x1 ;  /* 0x0000000100257882 */ /* 0x000fe20000000000 */
[----:B------:R-:W-:Y:S01]  /*2f70*/  UMOV UR7, URZ ;  /* 0x000000ff00077c82 */ /* 0x000fe20008000000 */
[----:B------:R-:W-:-:S09]  /*2f80*/  UMOV UR8, URZ ;  /* 0x000000ff00087c82 */ /* 0x000fd20008000000 */
.L_x_17:
[----:B------:R-:W-:-:S04]  /*2f90*/  IMAD.WIDE R8, R68, 0x2, R102 ;  /* 0x0000000244087825 */ /* 0x000fc800078e0266 */
[C---:B------:R-:W-:Y:S01]  /*2fa0*/  IMAD.WIDE R4, R68.reuse, 0x2, R110 ;  /* 0x0000000244047825 */ /* 0x040fe200078e026e */
[----:B------:R1:W2:Y:S03]  /*2fb0*/  LDG.E.U16 R23, desc[UR30][R8.64] ;  /* 0x0000001e08177981 */ /* 0x0002a6000c1e1500 */
[C---:B------:R-:W-:Y:S01]  /*2fc0*/  IMAD.WIDE R14, R68.reuse, 0x2, R92 ;  /* 0x00000002440e7825 */ /* 0x040fe200078e025c */
[----:B------:R-:W3:Y:S03]  /*2fd0*/  LDG.E.U16 R21, desc[UR30][R4.64] ;  /* 0x0000001e04157981 */ /* 0x000ee6000c1e1500 */
[C---:B------:R-:W-:Y:S01]  /*2fe0*/  IMAD.WIDE R6, R68.reuse, 0x2, R108 ;  /* 0x0000000244067825 */ /* 0x040fe200078e026c */
[----:B------:R-:W4:Y:S03]  /*2ff0*/  LDG.E.U16 R31, desc[UR30][R14.64] ;  /* 0x0000001e0e1f7981 */ /* 0x000f26000c1e1500 */
[C---:B------:R-:W-:Y:S01]  /*3000*/  IMAD.WIDE R10, R68.reuse, 0x2, R98 ;  /* 0x00000002440a7825 */ /* 0x040fe200078e0262 */
[----:B------:R5:W4:Y:S03]  /*3010*/  LDG.E.U16 R30, desc[UR30][R6.64] ;  /* 0x0000001e061e7981 */ /* 0x000b26000c1e1500 */
[C---:B------:R-:W-:Y:S01]  /*3020*/  IMAD.WIDE R24, R68.reuse, 0x2, R82 ;  /* 0x0000000244187825 */ /* 0x040fe200078e0252 */
[----:B------:R0:W4:Y:S03]  /*3030*/  LDG.E.U16 R32, desc[UR30][R10.64] ;  /* 0x0000001e0a207981 */ /* 0x000126000c1e1500 */
[----:B------:R-:W-:-:S02]  /*3040*/  IMAD.WIDE R16, R68, 0x2, R90 ;  /* 0x0000000244107825 */ /* 0x000fc400078e025a */
[----:B------:R-:W4:Y:S02]  /*3050*/  LDG.E.U16 R25, desc[UR30][R24.64] ;  /* 0x0000001e18197981 */ /* 0x000f24000c1e1500 */
[C---:B------:R-:W-:Y:S02]  /*3060*/  IMAD.WIDE R26, R68.reuse, 0x2, R80 ;  /* 0x00000002441a7825 */ /* 0x040fe400078e0250 */
[----:B------:R-:W4:Y:S02]  /*3070*/  LDG.E.U16 R16, desc[UR30][R16.64] ;  /* 0x0000001e10107981 */ /* 0x000f24000c1e1500 */
[C---:B-1----:R-:W-:Y:S02]  /*3080*/  IMAD.WIDE R8, R68.reuse, 0x2, R106 ;  /* 0x0000000244087825 */ /* 0x042fe400078e026a */
[----:B------:R-:W4:Y:S02]  /*3090*/  LDG.E.U16 R26, desc[UR30][R26.64] ;  /* 0x0000001e1a1a7981 */ /* 0x000f24000c1e1500 */
[----:B------:R-:W-:-:S02]  /*30a0*/  IMAD.WIDE R12, R68, 0x2, R96 ;  /* 0x00000002440c7825 */ /* 0x000fc400078e0260 */
[----:B------:R-:W4:Y:S02]  /*30b0*/  LDG.E.U16 R9, desc[UR30][R8.64] ;  /* 0x0000001e08097981 */ /* 0x000f24000c1e1500 */
[C---:B------:R-:W-:Y:S02]  /*30c0*/  IMAD.WIDE R18, R68.reuse, 0x2, R88 ;  /* 0x0000000244127825 */ /* 0x040fe400078e0258 */
[----:B------:R-:W4:Y:S02]  /*30d0*/  LDG.E.U16 R13, desc[UR30][R12.64] ;  /* 0x0000001e0c0d7981 */ /* 0x000f24000c1e1500 */
[C---:B------:R-:W-:Y:S02]  /*30e0*/  IMAD.WIDE R28, R68.reuse, 0x2, R78 ;  /* 0x00000002441c7825 */ /* 0x040fe400078e024e */
[----:B------:R-:W4:Y:S02]  /*30f0*/  LDG.E.U16 R19, desc[UR30][R18.64] ;  /* 0x0000001e12137981 */ /* 0x000f24000c1e1500 */
[----:B-----5:R-:W-:-:S02]  /*3100*/  IMAD.WIDE R6, R68, 0x2, R104 ;  /* 0x0000000244067825 */ /* 0x020fc400078e0268 */
[----:B------:R-:W5:Y:S02]  /*3110*/  LDG.E.U16 R29, desc[UR30][R28.64] ;  /* 0x0000001e1c1d7981 */ /* 0x000f64000c1e1500 */
[C---:B0-----:R-:W-:Y:S02]  /*3120*/  IMAD.WIDE R10, R68.reuse, 0x2, R94 ;  /* 0x00000002440a7825 */ /* 0x041fe400078e025e */
[----:B------:R-:W5:Y:S02]  /*3130*/  LDG.E.U16 R6, desc[UR30][R6.64] ;  /* 0x0000001e06067981 */ /* 0x000f64000c1e1500 */
[C---:B------:R-:W-:Y:S02]  /*3140*/  IMAD.WIDE R14, R68.reuse, 0x2, R86 ;  /* 0x00000002440e7825 */ /* 0x040fe400078e0256 */
[----:B------:R-:W5:Y:S02]  /*3150*/  LDG.E.U16 R10, desc[UR30][R10.64] ;  /* 0x0000001e0a0a7981 */ /* 0x000f64000c1e1500 */
[----:B------:R-:W-:-:S02]  /*3160*/  IMAD.WIDE R4, R68, 0x2, R76 ;  /* 0x0000000244047825 */ /* 0x000fc400078e024c */
[----:B------:R-:W5:Y:S04]  /*3170*/  LDG.E.U16 R14, desc[UR30][R14.64] ;  /* 0x0000001e0e0e7981 */ /* 0x000f68000c1e1500 */
[----:B------:R-:W5:Y:S01]  /*3180*/  LDG.E.U16 R4, desc[UR30][R4.64] ;  /* 0x0000001e04047981 */ /* 0x000f62000c1e1500 */
[----:B------:R-:W-:Y:S02]  /*3190*/  UMOV UR10, 0x1 ;  /* 0x00000001000a7882 */ /* 0x000fe40000000000 */
[----:B------:R-:W-:-:S04]  /*31a0*/  @!UP0 UIADD3 UR10, UPT, UPT, -UR10, 0x100000, URZ ;  /* 0x001000000a0a8890 */ /* 0x000fc8000fffe1ff */
[----:B------:R-:W-:Y:S02]  /*31b0*/  @!UP0 USHF.L.U32 UR11, UR10, 0xb, URZ ;  /* 0x0000000b0a0b8899 */ /* 0x000fe400080006ff */
[----:B------:R-:W-:Y:S01]  /*31c0*/  @!UP0 USHF.L.U32 UR10, UR10, 0x1, URZ ;  /* 0x000000010a0a8899 */ /* 0x000fe200080006ff */
[----:B------:R-:W-:Y:S01]  /*31d0*/  VOTEU.ALL UP2, P1 ;  /* 0x0000000000ff7886 */ /* 0x000fe20000840000 */
[----:B--2---:R0:W-:Y:S04]  /*31e0*/  STS.U16 [R38+UR12+0x3400], R23 ;  /* 0x0034001726007988 */ /* 0x0041e8000800040c */
[----:B---3--:R0:W-:Y:S04]  /*31f0*/  STS.U16 [R38+UR12+0x3000], R21 ;  /* 0x0030001526007988 */ /* 0x0081e8000800040c */
[----:B----4-:R0:W-:Y:S04]  /*3200*/  STS.U16 [R38+UR12+0x3800], R31 ;  /* 0x0038001f26007988 */ /* 0x0101e8000800040c */
[----:B------:R0:W-:Y:S04]  /*3210*/  STS.U16 [R38+UR12+0x3c00], R25 ;  /* 0x003c001926007988 */ /* 0x0001e8000800040c */
[----:B------:R0:W-:Y:S04]  /*3220*/  STS.U16 [R37+UR12+0x3100], R30 ;  /* 0x0031001e25007988 */ /* 0x0001e8000800040c */
[----:B------:R0:W-:Y:S04]  /*3230*/  STS.U16 [R37+UR12+0x3500], R32 ;  /* 0x0035002025007988 */ /* 0x0001e8000800040c */
[----:B------:R0:W-:Y:S04]  /*3240*/  STS.U16 [R37+UR12+0x3900], R16 ;  /* 0x0039001025007988 */ /* 0x0001e8000800040c */
[----:B------:R0:W-:Y:S04]  /*3250*/  STS.U16 [R37+UR12+0x3d00], R26 ;  /* 0x003d001a25007988 */ /* 0x0001e8000800040c */
[----:B------:R0:W-:Y:S04]  /*3260*/  STS.U16 [R36+UR12+0x3200], R9 ;  /* 0x0032000924007988 */ /* 0x0001e8000800040c */
[----:B------:R0:W-:Y:S04]  /*3270*/  STS.U16 [R36+UR12+0x3600], R13 ;  /* 0x0036000d24007988 */ /* 0x0001e8000800040c */
[----:B------:R0:W-:Y:S04]  /*3280*/  STS.U16 [R36+UR12+0x3a00], R19 ;  /* 0x003a001324007988 */ /* 0x0001e8000800040c */
[----:B-----5:R0:W-:Y:S04]  /*3290*/  STS.U16 [R36+UR12+0x3e00], R29 ;  /* 0x003e001d24007988 */ /* 0x0201e8000800040c */
[----:B------:R0:W-:Y:S04]  /*32a0*/  STS.U16 [R3+UR12+0x3300], R6 ;  /* 0x0033000603007988 */ /* 0x0001e8000800040c */
[----:B------:R0:W-:Y:S04]  /*32b0*/  STS.U16 [R3+UR12+0x3700], R10 ;  /* 0x0037000a03007988 */ /* 0x0001e8000800040c */
[----:B------:R0:W-:Y:S04]  /*32c0*/  STS.U16 [R3+UR12+0x3b00], R14 ;  /* 0x003b000e03007988 */ /* 0x0001e8000800040c */
[----:B------:R0:W-:Y:S01]  /*32d0*/  STS.U16 [R3+UR12+0x3f00], R4 ;  /* 0x003f000403007988 */ /* 0x0001e2000800040c */
[----:B------:R1:W-:Y:S06]  /*32e0*/  MEMBAR.ALL.CTA ;  /* 0x0000000000007992 */ /* 0x0003ec0000008000 */
[----:B-1----:R-:W-:Y:S04]  /*32f0*/  FENCE.VIEW.ASYNC.S ;  /* 0x00000000000073c6 */ /* 0x002fe80000000000 */
[----:B------:R-:W1:Y:S02]  /*3300*/  FENCE.VIEW.ASYNC.S ;  /* 0x00000000000073c6 */ /* 0x000e640000000000 */
[----:B-1----:R0:W1:Y:S02]  /*3310*/  @!UP2 SYNCS.EXCH.64 URZ, [UR12+0x5010], UR10 ;  /* 0x0050100a0cffa5b2 */ /* 0x0020640008000100 */
[----:B-1----:R-:W-:Y:S06]  /*3320*/  BAR.SYNC.DEFER_BLOCKING 0x0 ;  /* 0x0000000000007b1d */ /* 0x002fec0000010000 */
[----:B0-----:R-:W-:Y:S05]  /*3330*/  BRA.U UP1, `(.L_x_13) ;  /* 0x0000000101547547 */ /* 0x001fea000b800000 */
[----:B------:R-:W-:Y:S01]  /*3340*/  UIADD3 UR10, UPT, UPT, UR12, 0x5010, URZ ;  /* 0x000050100c0a7890 */ /* 0x000fe2000fffe0ff */
[----:B------:R-:W-:Y:S01]  /*3350*/  UMOV UR28, UR46 ;  /* 0x0000002e001c7c82 */ /* 0x000fe20008000000 */
[----:B------:R-:W-:Y:S01]  /*3360*/  UMOV UR29, 0x40004040 ;  /* 0x40004040001d7882 */ /* 0x000fe20000000000 */
[----:B------:R-:W-:Y:S01]  /*3370*/  UMOV UR26, UR36 ;  /* 0x00000024001a7c82 */ /* 0x000fe20008000000 */
[----:B------:R-:W-:Y:S01]  /*3380*/  UMOV UR27, 0x40004040 ;  /* 0x40004040001b7882 */ /* 0x000fe20000000000 */
[----:B------:R-:W-:Y:S01]  /*3390*/  UMOV UR32, 0x0 ;  /* 0x0000000000207882 */ /* 0x000fe20000000000 */
[----:B------:R-:W-:Y:S01]  /*33a0*/  UMOV UR33, 0x4088490 ;  /* 0x0408849000217882 */ /* 0x000fe20000000000 */
[----:B------:R-:W-:Y:S01]  /*33b0*/  UMOV UR34, 0x0 ;  /* 0x0000000000227882 */ /* 0x000fe20000000000 */
[----:B------:R-:W-:Y:S01]  /*33c0*/  UMOV UR35, 0x4088490 ;  /* 0x0408849000237882 */ /* 0x000fe20000000000 */
[----:B------:R-:W-:Y:S01]  /*33d0*/  UMOV UR48, 0x0 ;  /* 0x0000000000307882 */ /* 0x000fe20000000000 */
[----:B------:R-:W-:Y:S01]  /*33e0*/  UMOV UR49, 0x4088490 ;  /* 0x0408849000317882 */ /* 0x000fe20000000000 */
[----:B------:R0:W-:Y:S01]  /*33f0*/  UTCHMMA gdesc[UR28], gdesc[UR26], tmem[UR16], tmem[UR32], idesc[UR33], !UPT ;  /* 0x00ff201a1c0075ea */ /* 0x0001e2000f800010 */
[----:B------:R-:W-:Y:S01]  /*3400*/  UMOV UR11, URZ ;  /* 0x000000ff000b7c82 */ /* 0x000fe20008000000 */
        /* <DEDUP_REMOVED lines=8> */
.L_x_13:
[----:B------:R-:W1:Y:S02]  /*3490*/  SYNCS.PHASECHK.TRANS64.TRYWAIT P2, [UR12+0x5010], RZ ;  /* 0x005010ffff0075a7 */ /* 0x000e64000804110c */
[----:B-1----:R-:W-:Y:S05]  /*34a0*/  @!P2 BRA `(.L_x_14) ;  /* 0x000000280010a947 */ /* 0x002fea0003800000 */
.L_x_23:
[----:B------:R-:W-:Y:S01]  /*34b0*/  BAR.SYNC.DEFER_BLOCKING 0x0 ;  /* 0x0000000000007b1d */ /* 0x000fe20000010000 */
[----:B------:R-:W-:-:S05]  /*34c0*/  SHF.L.U32 R22, R22, 0x1f, RZ ;  /* 0x0000001f16167819 */ /* 0x000fca00000006ff */
[----:B------:R-:W-:Y:S01]  /*34d0*/  LDTM.16dp32bit_t0_t15.x16 R4, tmem[UR14+0x100000] ;  /* 0x1000000e000479ee */ /* 0x000fe20008a00000 */
[----:B------:R-:W1:Y:S01]  /*34e0*/  LDTM.16dp32bit_t16_t31.x16 R4, tmem[UR14+0x100010] ;  /* 0x1000100e000479ee */ /* 0x000e620008a20000 */
[----:B------:R-:W2:Y:S01]  /*34f0*/  @!P1 SYNCS.CCTL.IV [UR12+0x5010] ;  /* 0x00501000ff0099b1 */ /* 0x000ea2000800000c */
[----:B------:R-:W-:Y:S01]  /*3500*/  NOP ;  /* 0x0000000000007918 */ /* 0x000fe20000000000 */
[----:B-1----:R-:W-:Y:S01]  /*3510*/  FMUL R21, R4, UR47 ;  /* 0x0000002f04157c20 */ /* 0x002fe20008400000 */
[----:B------:R-:W-:Y:S01]  /*3520*/  FMUL R24, R5, UR47 ;  /* 0x0000002f05187c20 */ /* 0x000fe20008400000 */
[----:B------:R-:W-:Y:S01]  /*3530*/  FMUL R23, R6, UR47 ;  /* 0x0000002f06177c20 */ /* 0x000fe20008400000 */
[----:B------:R-:W-:Y:S01]  /*3540*/  FMUL R25, R7, UR47 ;  /* 0x0000002f07197c20 */ /* 0x000fe20008400000 */
[----:B------:R-:W-:Y:S01]  /*3550*/  FMUL R26, R8, UR47 ;  /* 0x0000002f081a7c20 */ /* 0x000fe20008400000 */
[----:B--2---:R-:W1:Y:S02]  /*3560*/  SYNCS.PHASECHK.TRANS64.TRYWAIT P2, [UR15], R22 ;  /* 0x00000016ff0075a7 */ /* 0x004e64000804110f */
[----:B------:R-:W-:Y:S01]  /*3570*/  FMNMX3 R23, R21, R24, R23, !PT ;  /* 0x0000001815177276 */ /* 0x000fe20007800017 */
[----:B------:R-:W-:Y:S01]  /*3580*/  FMUL R21, R9, UR47 ;  /* 0x0000002f09157c20 */ /* 0x000fe20008400000 */
[----:B------:R-:W-:-:S02]  /*3590*/  FMUL R24, R10, UR47 ;  /* 0x0000002f0a187c20 */ /* 0x000fc40008400000 */
[----:B------:R-:W-:Y:S01]  /*35a0*/  FMNMX3 R25, R23, R25, R26, !PT ;  /* 0x0000001917197276 */ /* 0x000fe2000780001a */
[----:B------:R-:W-:Y:S01]  /*35b0*/  FMUL R23, R11, UR47 ;  /* 0x0000002f0b177c20 */ /* 0x000fe20008400000 */
[----:B------:R-:W-:Y:S02]  /*35c0*/  FMUL R26, R12, UR47 ;  /* 0x0000002f0c1a7c20 */ /* 0x000fe40008400000 */
[----:B------:R-:W-:Y:S01]  /*35d0*/  FMNMX3 R25, R25, R21, R24, !PT ;  /* 0x0000001519197276 */ /* 0x000fe20007800018 */
[----:B------:R-:W-:Y:S01]  /*35e0*/  FMUL R21, R13, UR47 ;  /* 0x0000002f0d157c20 */ /* 0x000fe20008400000 */
[----:B------:R-:W-:Y:S02]  /*35f0*/  FMUL R24, R14, UR47 ;  /* 0x0000002f0e187c20 */ /* 0x000fe40008400000 */
[----:B------:R-:W-:Y:S01]  /*3600*/  FMNMX3 R25, R25, R23, R26, !PT ;  /* 0x0000001719197276 */ /* 0x000fe2000780001a */
[----:B------:R-:W-:Y:S01]  /*3610*/  FMUL R23, R15, UR47 ;  /* 0x0000002f0f177c20 */ /* 0x000fe20008400000 */
[----:B------:R-:W-:-:S02]  /*3620*/  FMUL R26, R16, UR47 ;  /* 0x0000002f101a7c20 */ /* 0x000fc40008400000 */
[----:B------:R-:W-:Y:S01]  /*3630*/  FMNMX3 R25, R25, R21, R24, !PT ;  /* 0x0000001519197276 */ /* 0x000fe20007800018 */
[----:B------:R-:W-:Y:S01]  /*3640*/  FMUL R21, R17, UR47 ;  /* 0x0000002f11157c20 */ /* 0x000fe20008400000 */
[----:B------:R-:W-:Y:S02]  /*3650*/  FMUL R24, R18, UR47 ;  /* 0x0000002f12187c20 */ /* 0x000fe40008400000 */
[----:B------:R-:W-:Y:S01]  /*3660*/  FMNMX3 R25, R25, R23, R26, !PT ;  /* 0x0000001719197276 */ /* 0x000fe2000780001a */
[----:B------:R-:W-:-:S03]  /*3670*/  FMUL R23, R19, UR47 ;  /* 0x0000002f13177c20 */ /* 0x000fc60008400000 */
[----:B------:R-:W-:-:S04]  /*3680*/  FMNMX3 R24, R25, R21, R24, !PT ;  /* 0x0000001519187276 */ /* 0x000fc80007800018 */
[----:B------:R-:W-:-:S05]  /*3690*/  FMNMX R23, R23, R24, !PT ;  /* 0x0000001817177209 */ /* 0x000fca0007800000 */
[----:B------:R-:W2:Y:S02]  /*36a0*/  SHFL.BFLY PT, R39, R23, 0x10, 0x1f ;  /* 0x0e001f0017277f89 */ /* 0x000ea400000e0000 */
[----:B--2---:R-:W-:-:S05]  /*36b0*/  FMNMX3 R39, R23, R39, R20, !PT ;  /* 0x0000002717277276 */ /* 0x004fca0007800014 */
[--C-:B------:R-:W-:Y:S01]  /*36c0*/  FFMA R4, R4, UR47, -R39.reuse ;  /* 0x0000002f04047c23 */ /* 0x100fe20008000827 */
[--C-:B------:R-:W-:Y:S01]  /*36d0*/  FFMA R5, R5, UR47, -R39.reuse ;  /* 0x0000002f05057c23 */ /* 0x100fe20008000827 */
[--C-:B------:R-:W-:Y:S01]  /*36e0*/  FFMA R6, R6, UR47, -R39.reuse ;  /* 0x0000002f06067c23 */ /* 0x100fe20008000827 */
[--C-:B------:R-:W-:Y:S01]  /*36f0*/  FFMA R7, R7, UR47, -R39.reuse ;  /* 0x0000002f07077c23 */ /* 0x100fe20008000827 */
[----:B------:R-:W-:Y:S01]  /*3700*/  FMUL R4, R4, 1.4426950216293334961 ;  /* 0x3fb8aa3b04047820 */ /* 0x000fe20000400000 */
[----:B------:R-:W-:Y:S01]  /*3710*/  FMUL R21, R5, 1.4426950216293334961 ;  /* 0x3fb8aa3b05157820 */ /* 0x000fe20000400000 */
[----:B------:R-:W-:Y:S01]  /*3720*/  FMUL R5, R6, 1.4426950216293334961 ;  /* 0x3fb8aa3b06057820 */ /* 0x000fe20000400000 */
[--C-:B------:R-:W-:Y:S01]  /*3730*/  FFMA R6, R8, UR47, -R39.reuse ;  /* 0x0000002f08067c23 */ /* 0x100fe20008000827 */
[----:B------:R-:W-:Y:S01]  /*3740*/  FMUL R23, R7, 1.4426950216293334961 ;  /* 0x3fb8aa3b07177820 */ /* 0x000fe20000400000 */
[--C-:B------:R-:W-:Y:S01]  /*3750*/  FFMA R9, R9, UR47, -R39.reuse ;  /* 0x0000002f09097c23 */ /* 0x100fe20008000827 */
[----:B------:R-:W-:Y:S01]  /*3760*/  MUFU.EX2 R4, R4 ;  /* 0x0000000400047308 */ /* 0x000fe20000000800 */
[----:B------:R-:W-:Y:S01]  /*3770*/  FMUL R6, R6, 1.4426950216293334961 ;  /* 0x3fb8aa3b06067820 */ /* 0x000fe20000400000 */
[--C-:B------:R-:W-:Y:S01]  /*3780*/  FFMA R10, R10, UR47, -R39.reuse ;  /* 0x0000002f0a0a7c23 */ /* 0x100fe20008000827 */
[----:B------:R-:W-:Y:S01]  /*3790*/  FMUL R9, R9, 1.4426950216293334961 ;  /* 0x3fb8aa3b09097820 */ /* 0x000fe20000400000 */
[--C-:B------:R-:W-:Y:S01]  /*37a0*/  FFMA R11, R11, UR47, -R39.reuse ;  /* 0x0000002f0b0b7c23 */ /* 0x100fe20008000827 */
[--C-:B------:R-:W-:Y:S01]  /*37b0*/  FFMA R14, R14, UR47, -R39.reuse ;  /* 0x0000002f0e0e7c23 */ /* 0x100fe20008000827 */
[----:B------:R-:W-:Y:S01]  /*37c0*/  FMUL R7, R10, 1.4426950216293334961 ;  /* 0x3fb8aa3b0a077820 */ /* 0x000fe20000400000 */
[--C-:B------:R-:W-:Y:S01]  /*37d0*/  FFMA R10, R12, UR47, -R39.reuse ;  /* 0x0000002f0c0a7c23 */ /* 0x100fe20008000827 */
[----:B------:R-:W2:Y:S01]  /*37e0*/  MUFU.EX2 R21, R21 ;  /* 0x0000001500157308 */ /* 0x000ea20000000800 */
        /* <DEDUP_REMOVED lines=14> */
[----:B------:R3:W4:Y:S01]  /*38d0*/  MUFU.EX2 R8, R23 ;  /* 0x0000001700087308 */ /* 0x0007220000000800 */
[----:B--2---:R-:W-:Y:S01]  /*38e0*/  FADD R14, R4, R21 ;  /* 0x00000015040e7221 */ /* 0x004fe20000000000 */
[----:B------:R-:W-:Y:S01]  /*38f0*/  FMUL R18, R18, 1.4426950216293334961 ;  /* 0x3fb8aa3b12127820 */ /* 0x000fe20000400000 */
[----:B------:R-:W-:-:S05]  /*3900*/  FMUL R19, R19, 1.4426950216293334961 ;  /* 0x3fb8aa3b13137820 */ /* 0x000fca0000400000 */
[----:B------:R-:W2:Y:S01]  /*3910*/  MUFU.EX2 R6, R6 ;  /* 0x0000000600067308 */ /* 0x000ea20000000800 */
[----:B---3--:R-:W-:-:S07]  /*3920*/  FADD R23, R5, R14 ;  /* 0x0000000e05177221 */ /* 0x008fce0000000000 */
[----:B------:R-:W3:Y:S01]  /*3930*/  MUFU.EX2 R9, R9 ;  /* 0x0000000900097308 */ /* 0x000ee20000000800 */
[----:B----4-:R-:W-:-:S07]  /*3940*/  FADD R23, R8, R23 ;  /* 0x0000001708177221 */ /* 0x010fce0000000000 */
[----:B------:R-:W4:Y:S01]  /*3950*/  MUFU.EX2 R7, R7 ;  /* 0x0000000700077308 */ /* 0x000f220000000800 */
[----:B--2---:R-:W-:-:S07]  /*3960*/  FADD R14, R6, R23 ;  /* 0x00000017060e7221 */ /* 0x004fce0000000000 */
        /* <DEDUP_REMOVED lines=8> */
[----:B------:R2:W3:Y:S01]  /*39f0*/  MUFU.EX2 R26, R15 ;  /* 0x0000000f001a7308 */ /* 0x0004e20000000800 */
[----:B----4-:R-:W-:-:S07]  /*3a00*/  FADD R14, R13, R14 ;  /* 0x0000000e0d0e7221 */ /* 0x010fce0000000000 */
[----:B------:R-:W4:Y:S01]  /*3a10*/  MUFU.EX2 R28, R16 ;  /* 0x00000010001c7308 */ /* 0x000f220000000800 */
[----:B--2---:R-:W-:-:S07]  /*3a20*/  FADD R15, R11, R14 ;  /* 0x0000000e0b0f7221 */ /* 0x004fce0000000000 */
[----:B------:R2:W5:Y:S01]  /*3a30*/  MUFU.EX2 R121, R17 ;  /* 0x0000001100797308 */ /* 0x0005620000000800 */
[----:B---3--:R-:W-:-:S07]  /*3a40*/  FADD R15, R26, R15 ;  /* 0x0000000f1a0f7221 */ /* 0x008fce0000000000 */
[----:B------:R-:W3:Y:S01]  /*3a50*/  MUFU.EX2 R123, R18 ;  /* 0x00000012007b7308 */ /* 0x000ee20000000800 */
[----:B----4-:R-:W-:Y:S01]  /*3a60*/  FADD R14, R28, R15 ;  /* 0x0000000f1c0e7221 */ /* 0x010fe20000000000 */
[----:B--2---:R-:W-:-:S06]  /*3a70*/  IMAD.WIDE R16, R69, 0x2, R70 ;  /* 0x0000000245107825 */ /* 0x004fcc00078e0246 */
[----:B------:R-:W2:Y:S01]  /*3a80*/  MUFU.EX2 R100, R19 ;  /* 0x0000001300647308 */ /* 0x000ea20000000800 */
[----:B-----5:R-:W-:-:S04]  /*3a90*/  FADD R14, R121, R14 ;  /* 0x0000000e790e7221 */ /* 0x020fc80000000000 */
[----:B---3--:R-:W-:-:S04]  /*3aa0*/  FADD R15, R123, R14 ;  /* 0x0000000e7b0f7221 */ /* 0x008fc80000000000 */
[----:B--2---:R-:W-:Y:S01]  /*3ab0*/  FADD R84, R100, R15 ;  /* 0x0000000f64547221 */ /* 0x004fe20000000000 */
[----:B------:R-:W-:-:S04]  /*3ac0*/  IMAD.WIDE R14, R69, 0x2, R74 ;  /* 0x00000002450e7825 */ /* 0x000fc800078e024a */
[----:B------:R2:W3:Y:S01]  /*3ad0*/  SHFL.BFLY PT, R85, R84, 0x10, 0x1f ;  /* 0x0e001f0054557f89 */ /* 0x0004e200000e0000 */
[----:B-1----:R-:W-:Y:S05]  /*3ae0*/  @!P2 BRA `(.L_x_15) ;  /* 0x00000020008ca947 */ /* 0x002fea0003800000 */
.L_x_24:
[C---:B------:R-:W-:Y:S01]  /*3af0*/  IMAD.WIDE R34, R69.reuse, 0x2, R54 ;  /* 0x0000000245227825 */ /* 0x040fe200078e0236 */
[----:B------:R1:W4:Y:S03]  /*3b00*/  LDG.E.U16 R119, desc[UR30][R14.64] ;  /* 0x0000001e0e777981 */ /* 0x000326000c1e1500 */
[C---:B------:R-:W-:Y:S01]  /*3b10*/  IMAD.WIDE R32, R69.reuse, 0x2, R50 ;  /* 0x0000000245207825 */ /* 0x040fe200078e0232 */
[----:B--2---:R5:W2:Y:S03]  /*3b20*/  LDG.E.U16 R117, desc[UR30][R16.64] ;  /* 0x0000001e10757981 */ /* 0x004aa6000c1e1500 */
[C---:B------:R-:W-:Y:S01]  /*3b30*/  IMAD.WIDE R30, R69.reuse, 0x2, R46 ;  /* 0x00000002451e7825 */ /* 0x040fe200078e022e */
[----:B---3--:R-:W3:Y:S03]  /*3b40*/  LDG.E.U16 R101, desc[UR30][R34.64] ;  /* 0x0000001e22657981 */ /* 0x008ee6000c1e1500 */
[C---:B------:R-:W-:Y:S01]  /*3b50*/  IMAD.WIDE R114, R69.reuse, 0x2, R64 ;  /* 0x0000000245727825 */ /* 0x040fe200078e0240 */
[----:B------:R-:W3:Y:S03]  /*3b60*/  LDG.E.U16 R29, desc[UR30][R32.64] ;  /* 0x0000001e201d7981 */ /* 0x000ee6000c1e1500 */
[C---:B------:R-:W-:Y:S01]  /*3b70*/  IMAD.WIDE R112, R69.reuse, 0x2, R58 ;  /* 0x0000000245707825 */ /* 0x040fe200078e023a */
[----:B------:R0:W3:Y:S03]  /*3b80*/  LDG.E.U16 R27, desc[UR30][R30.64] ;  /* 0x0000001e1e1b7981 */ /* 0x0000e6000c1e1500 */
[C---:B-1----:R-:W-:Y:S01]  /*3b90*/  IMAD.WIDE R14, R69.reuse, 0x2, R42 ;  /* 0x00000002450e7825 */ /* 0x042fe200078e022a */
[----:B------:R-:W3:Y:S03]  /*3ba0*/  LDG.E.U16 R115, desc[UR30][R114.64] ;  /* 0x0000001e72737981 */ /* 0x000ee6000c1e1500 */
[C---:B-----5:R-:W-:Y:S01]  /*3bb0*/  IMAD.WIDE R16, R69.reuse, 0x2, R72 ;  /* 0x0000000245107825 */ /* 0x060fe200078e0248 */
[----:B------:R-:W5:Y:S03]  /*3bc0*/  LDG.E.U16 R113, desc[UR30][R112.64] ;  /* 0x0000001e70717981 */ /* 0x000f66000c1e1500 */
[C---:B------:R-:W-:Y:S01]  /*3bd0*/  IMAD.WIDE R124, R69.reuse, 0x2, R52 ;  /* 0x00000002457c7825 */ /* 0x040fe200078e0234 */
[----:B------:R-:W5:Y:S03]  /*3be0*/  LDG.E.U16 R15, desc[UR30][R14.64] ;  /* 0x0000001e0e0f7981 */ /* 0x000f66000c1e1500 */
[C---:B------:R-:W-:Y:S01]  /*3bf0*/  IMAD.WIDE R18, R69.reuse, 0x2, R66 ;  /* 0x0000000245127825 */ /* 0x040fe200078e0242 */
[----:B------:R-:W5:Y:S03]  /*3c00*/  LDG.E.U16 R16, desc[UR30][R16.64] ;  /* 0x0000001e10107981 */ /* 0x000f66000c1e1500 */
[C---:B------:R-:W-:Y:S01]  /*3c10*/  IMAD.WIDE R22, R69.reuse, 0x2, R62 ;  /* 0x0000000245167825 */ /* 0x040fe200078e023e */
[----:B------:R-:W5:Y:S03]  /*3c20*/  LDG.E.U16 R112, desc[UR30][R18.64] ;  /* 0x0000001e12707981 */ /* 0x000f66000c1e1500 */
[C---:B------:R-:W-:Y:S01]  /*3c30*/  IMAD.WIDE R24, R69.reuse, 0x2, R56 ;  /* 0x0000000245187825 */ /* 0x040fe200078e0238 */
[----:B------:R-:W5:Y:S03]  /*3c40*/  LDG.E.U16 R114, desc[UR30][R22.64] ;  /* 0x0000001e16727981 */ /* 0x000f66000c1e1500 */
[C---:B0-----:R-:W-:Y:S01]  /*3c50*/  IMAD.WIDE R30, R69.reuse, 0x2, R48 ;  /* 0x00000002451e7825 */ /* 0x041fe200078e0230 */
[----:B------:R-:W5:Y:S03]  /*3c60*/  LDG.E.U16 R116, desc[UR30][R24.64] ;  /* 0x0000001e18747981 */ /* 0x000f66000c1e1500 */
[C---:B------:R-:W-:Y:S01]  /*3c70*/  IMAD.WIDE R32, R69.reuse, 0x2, R44 ;  /* 0x0000000245207825 */ /* 0x040fe200078e022c */
[----:B------:R-:W5:Y:S03]  /*3c80*/  LDG.E.U16 R124, desc[UR30][R124.64] ;  /* 0x0000001e7c7c7981 */ /* 0x000f66000c1e1500 */
[----:B------:R-:W-:Y:S01]  /*3c90*/  IMAD.WIDE R34, R69, 0x2, R40 ;  /* 0x0000000245227825 */ /* 0x000fe200078e0228 */
[----:B------:R-:W5:Y:S04]  /*3ca0*/  LDG.E.U16 R118, desc[UR30][R30.64] ;  /* 0x0000001e1e767981 */ /* 0x000f68000c1e1500 */
[----:B------:R-:W5:Y:S04]  /*3cb0*/  LDG.E.U16 R120, desc[UR30][R32.64] ;  /* 0x0000001e20787981 */ /* 0x000f68000c1e1500 */
[----:B------:R-:W5:Y:S01]  /*3cc0*/  LDG.E.U16 R122, desc[UR30][R34.64] ;  /* 0x0000001e227a7981 */ /* 0x000f62000c1e1500 */
[----:B------:R-:W-:-:S02]  /*3cd0*/  F2FP.BF16.F32.PACK_AB R5, R8, R5 ;  /* 0x000000050805723e */ /* 0x000fc400000010ff */
[----:B------:R-:W-:Y:S02]  /*3ce0*/  F2FP.BF16.F32.PACK_AB R6, R9, R6 ;  /* 0x000000060906723e */ /* 0x000fe400000010ff */
[----:B------:R-:W-:Y:S02]  /*3cf0*/  F2FP.BF16.F32.PACK_AB R8, R13, R10 ;  /* 0x0000000a0d08723e */ /* 0x000fe400000010ff */
[----:B------:R-:W-:Y:S02]  /*3d00*/  F2FP.BF16.F32.PACK_AB R9, R26, R11 ;  /* 0x0000000b1a09723e */ /* 0x000fe400000010ff */
[----:B------:R-:W-:Y:S02]  /*3d10*/  F2FP.BF16.F32.PACK_AB R4, R21, R4 ;  /* 0x000000041504723e */ /* 0x000fe400000010ff */
[----:B------:R-:W-:Y:S02]  /*3d20*/  F2FP.BF16.F32.PACK_AB R7, R12, R7 ;  /* 0x000000070c07723e */ /* 0x000fe400000010ff */
[----:B------:R-:W-:-:S02]  /*3d30*/  F2FP.BF16.F32.PACK_AB R10, R121, R28 ;  /* 0x0000001c790a723e */ /* 0x000fc400000010ff */
[----:B------:R-:W-:Y:S01]  /*3d40*/  F2FP.BF16.F32.PACK_AB R11, R100, R123 ;  /* 0x0000007b640b723e */ /* 0x000fe200000010ff */
[----:B------:R-:W-:-:S03]  /*3d50*/  FADD R100, -R39, R20 ;  /* 0x0000001427647221 */ /* 0x000fc60000000100 */
[----:B------:R-:W-:Y:S01]  /*3d60*/  STTM.16dp32bit_t0_t15.x8 tmem[UR14+0x40], R4 ;  /* 0x00004004000079ed */ /* 0x000fe2000898000e */
[----:B------:R-:W-:Y:S01]  /*3d70*/  STTM.16dp32bit_t16_t31.x8 tmem[UR14+0x48], R4 ;  /* 0x00004804000079ed */ /* 0x000fe200089a000e */
[----:B------:R-:W-:Y:S01]  /*3d80*/  FMUL R100, R100, 1.4426950216293334961 ;  /* 0x3fb8aa3b64647820 */ /* 0x000fe20000400000 */
[----:B------:R-:W-:Y:S01]  /*3d90*/  ULEA UR15, UR37, UR12, 0x3 ;  /* 0x0000000c250f7291 */ /* 0x000fe2000f8e18ff */
[----:B------:R-:W-:Y:S01]  /*3da0*/  FADD R84, R84, R85 ;  /* 0x0000005554547221 */ /* 0x000fe20000000000 */
[----:B------:R-:W-:Y:S02]  /*3db0*/  UMOV UR6, UR7 ;  /* 0x0000000700067c82 */ /* 0x000fe40008000000 */
[----:B------:R-:W-:Y:S01]  /*3dc0*/  UIADD3 UR15, UPT, UPT, UR15, 0x5000, URZ ;  /* 0x000050000f0f7890 */ /* 0x000fe2000fffe0ff */
[----:B----4-:R-:W-:Y:S04]  /*3dd0*/  STS.U16 [R38+UR12+0x4000], R119 ;  /* 0x0040007726007988 */ /* 0x010fe8000800040c */
[----:B--2---:R-:W-:Y:S04]  /*3de0*/  STS.U16 [R38+UR12+0x4200], R117 ;  /* 0x0042007526007988 */ /* 0x004fe8000800040c */
[----:B---3--:R-:W-:Y:S04]  /*3df0*/  STS.U16 [R38+UR12+0x4800], R101 ;  /* 0x0048006526007988 */ /* 0x008fe8000800040c */
[----:B------:R-:W-:Y:S04]  /*3e00*/  STS.U16 [R38+UR12+0x4a00], R29 ;  /* 0x004a001d26007988 */ /* 0x000fe8000800040c */
[----:B------:R-:W-:Y:S04]  /*3e10*/  STS.U16 [R38+UR12+0x4c00], R27 ;  /* 0x004c001b26007988 */ /* 0x000fe8000800040c */
[----:B------:R-:W-:Y:S04]  /*3e20*/  STS.U16 [R38+UR12+0x4400], R115 ;  /* 0x0044007326007988 */ /* 0x000fe8000800040c */
[----:B-----5:R-:W-:Y:S04]  /*3e30*/  STS.U16 [R38+UR12+0x4600], R113 ;  /* 0x0046007126007988 */ /* 0x020fe8000800040c */
[----:B------:R-:W-:Y:S04]  /*3e40*/  STS.U16 [R38+UR12+0x4e00], R15 ;  /* 0x004e000f26007988 */ /* 0x000fe8000800040c */
[----:B------:R0:W-:Y:S04]  /*3e50*/  STS.U16 [R37+UR12+0x4100], R16 ;  /* 0x0041001025007988 */ /* 0x0001e8000800040c */
[----:B------:R1:W-:Y:S04]  /*3e60*/  STS.U16 [R37+UR12+0x4300], R112 ;  /* 0x0043007025007988 */ /* 0x0003e8000800040c */
        /* <DEDUP_REMOVED lines=8> */
[----:B0-----:R-:W-:Y:S01]  /*3ef0*/  LDTM.16dp32bit_t0_t15.x32 R4, tmem[UR14] ;  /* 0x0000000e000479ee */ /* 0x001fe20008a80000 */
[----:B------:R-:W0:Y:S01]  /*3f00*/  LDTM.16dp32bit_t16_t31.x32 R4, tmem[UR14+0x20] ;  /* 0x0000200e000479ee */ /* 0x000e220008aa0000 */
[----:B------:R-:W0:Y:S01]  /*3f10*/  MUFU.EX2 R101, R100 ;  /* 0x0000006400657308 */ /* 0x000e220000000800 */
[----:B------:R-:W-:Y:S01]  /*3f20*/  NOP ;  /* 0x0000000000007918 */ /* 0x000fe20000000000 */
[C---:B0-----:R-:W-:Y:S01]  /*3f30*/  FMUL R4, R101.reuse, R4 ;  /* 0x0000000465047220 */ /* 0x041fe20000400000 */
        /* <DEDUP_REMOVED lines=32> */
[----:B------:R1:W-:Y:S01]  /*4140*/  STTM.16dp32bit_t16_t31.x32 tmem[UR14+0x20], R4 ;  /* 0x00002004000079ed */ /* 0x0003e20008aa000e */
[----:B------:R-:W0:Y:S02]  /*4150*/  FENCE.VIEW.ASYNC.T ;  /* 0x00000000000073c6 */ /* 0x000e240000000200 */
[----:B0-----:R-:W-:Y:S06]  /*4160*/  BAR.SYNC.DEFER_BLOCKING 0x0 ;  /* 0x0000000000007b1d */ /* 0x001fec0000010000 */
[----:B------:R0:W-:Y:S06]  /*4170*/  MEMBAR.ALL.CTA ;  /* 0x0000000000007992 */ /* 0x0001ec0000008000 */
[----:B0-----:R-:W0:Y:S02]  /*4180*/  FENCE.VIEW.ASYNC.S ;  /* 0x00000000000073c6 */ /* 0x001e240000000000 */
[----:B0-----:R-:W-:Y:S06]  /*4190*/  BAR.SYNC.DEFER_BLOCKING 0x0 ;  /* 0x0000000000007b1d */ /* 0x001fec0000010000 */
[----:B------:R-:W-:Y:S05]  /*41a0*/  BRA.U UP1, `(.L_x_16) ;  /* 0x0000000101387547 */ /* 0x000fea000b800000 */
[----:B------:R-:W-:Y:S01]  /*41b0*/  UIADD3 UR32, UPT, UPT, UR13, 0x48, URZ ;  /* 0x000000480d207890 */ /* 0x000fe2000fffe0ff */
[----:B------:R-:W-:Y:S01]  /*41c0*/  UMOV UR26, UR4 ;  /* 0x00000004001a7c82 */ /* 0x000fe20008000000 */
[----:B------:R-:W-:Y:S01]  /*41d0*/  UMOV UR27, 0x80004020 ;  /* 0x80004020001b7882 */ /* 0x000fe20000000000 */
[----:B------:R-:W-:Y:S01]  /*41e0*/  UMOV UR28, 0x0 ;  /* 0x00000000001c7882 */ /* 0x000fe20000000000 */
[----:B------:R-:W-:Y:S01]  /*41f0*/  UMOV UR29, 0x4100490 ;  /* 0x04100490001d7882 */ /* 0x000fe20000000000 */
[----:B------:R-:W-:Y:S01]  /*4200*/  UMOV UR10, UR15 ;  /* 0x0000000f000a7c82 */ /* 0x000fe20008000000 */
[----:B------:R-:W-:Y:S01]  /*4210*/  UMOV UR11, URZ ;  /* 0x000000ff000b7c82 */ /* 0x000fe20008000000 */
[----:B------:R-:W-:Y:S01]  /*4220*/  UMOV UR34, 0x0 ;  /* 0x0000000000227882 */ /* 0x000fe20000000000 */
[----:B------:R-:W-:Y:S01]  /*4230*/  UMOV UR35, 0x4100490 ;  /* 0x0410049000237882 */ /* 0x000fe20000000000 */
[----:B------:R0:W-:Y:S01]  /*4240*/  UTCHMMA tmem[UR17], gdesc[UR26], tmem[UR13], tmem[UR28], idesc[UR29], UPT ;  /* 0x00ff1c1a110079ea */ /* 0x0001e2000b80000d */
[----:B------:R-:W-:Y:S01]  /*4250*/  UMOV UR7, UR10 ;  /* 0x0000000a00077c82 */ /* 0x000fe20008000000 */
[----:B------:R0:W-:Y:S01]  /*4260*/  UTCHMMA tmem[UR32], gdesc[UR24], tmem[UR13], tmem[UR34], idesc[UR35], UPT ;  /* 0x00ff2218200079ea */ /* 0x0001e2000b80000d */
[----:B------:R0:W-:Y:S01]  /*4270*/  UTCBAR [UR7], URZ ;  /* 0x000000ff070073e9 */ /* 0x0001e200080000ff */
[----:B------:R-:W-:-:S02]  /*4280*/  NOP ;  /* 0x0000000000007918 */ /* 0x000fc40000000000 */
.L_x_16:
[----:B------:R-:W-:Y:S01]  /*4290*/  UIADD3 UR37, UPT, UPT, UR37, 0x1, URZ ;  /* 0x0000000125257890 */ /* 0x000fe2000fffe0ff */
[----:B------:R-:W-:Y:S01]  /*42a0*/  FFMA R60, R101, R60, R84 ;  /* 0x0000003c653c7223 */ /* 0x000fe20000000054 */
[----:B------:R-:W-:Y:S01]  /*42b0*/  UIADD3 UR8, UPT, UPT, UR8, 0x20, URZ ;  /* 0x0000002008087890 */ /* 0x000fe2000fffe0ff */
[----:B------:R-:W-:Y:S01]  /*42c0*/  VIADD R69, R69, UR23 ;  /* 0x0000001745457c36 */ /* 0x000fe20008000000 */
[----:B------:R-:W-:Y:S01]  /*42d0*/  UISETP.GT.AND UP2, UPT, UR37, 0x1, UPT ;  /* 0x000000012500788c */ /* 0x000fe2000bf44270 */
[----:B------:R-:W-:Y:S01]  /*42e0*/  IADD3 R68, PT, PT, R61, R68, RZ ;  /* 0x000000443d447210 */ /* 0x000fe20007ffe0ff */
[----:B-1----:R-:W-:Y:S01]  /*42f0*/  IMAD.U32 R22, RZ, RZ, UR6 ;  /* 0x00000006ff167e24 */ /* 0x002fe2000f8e00ff */
[----:B------:R-:W-:Y:S01]  /*4300*/  MOV R20, R39 ;  /* 0x0000002700147202 */ /* 0x000fe20000000f00 */
[----:B0-----:R-:W-:Y:S02]  /*4310*/  USEL UR7, URZ, 0x1, !UP2 ;  /* 0x00000001ff077887 */ /* 0x001fe4000d000000 */
[----:B------:R-:W-:-:S02]  /*4320*/  USEL UR37, UR37, URZ, !UP2 ;  /* 0x000000ff25257287 */ /* 0x000fc4000d000000 */
[----:B------:R-:W-:Y:S02]  /*4330*/  UISETP.GE.AND UP2, UPT, UR8, UR22, UPT ;  /* 0x000000160800728c */ /* 0x000fe4000bf46270 */
[----:B------:R-:W-:-:S07]  /*4340*/  ULOP3.LUT UR7, UR6, UR7, URZ, 0x3c, !UPT ;  /* 0x0000000706077292 */ /* 0x000fce000f8e3cff */
[----:B------:R-:W-:Y:S05]  /*4350*/  BRA.U !UP2, `(.L_x_17) ;  /* 0xffffffed0a0c7547 */ /* 0x000fea000b83ffff */
.L_x_12:
[----:B------:R-:W0:Y:S01]  /*4360*/  LDCU UR4, c[0x0][0x3f0] ;  /* 0x00007e00ff0477ac */ /* 0x000e220008000800 */
[----:B------:R-:W-:Y:S01]  /*4370*/  FSETP.GEU.AND P3, PT, |R60|, 1.175494350822287508e-38, PT ;  /* 0x008000003c00780b */ /* 0x000fe20003f6e200 */
[----:B------:R-:W-:Y:S01]  /*4380*/  IMAD.SHL.U32 R36, R0, 0x80, RZ ;  /* 0x0000008000247824 */ /* 0x000fe200078e00ff */
[----:B------:R-:W-:Y:S01]  /*4390*/  FSETP.GT.AND P2, PT, |R60|, 8.50705917302346158658e+37, PT ;  /* 0x7e8000003c00780b */ /* 0x000fe20003f44200 */
[----:B0-----:R-:W-:-:S09]  /*43a0*/  UISETP.GE.AND UP0, UPT, UR4, 0x1, UPT ;  /* 0x000000010400788c */ /* 0x001fd2000bf06270 */
[----:B------:R-:W-:Y:S05]  /*43b0*/  BRA.U !UP0, `(.L_x_18) ;  /* 0x0000000108107547 */ /* 0x000fea000b800000 */
[----:B------:R-:W-:-:S06]  /*43c0*/  USHF.L.U32 UR6, UR6, 0x1f, URZ ;  /* 0x0000001f06067899 */ /* 0x000fcc00080006ff */
[----:B------:R-:W-:-:S04]  /*43d0*/  MOV R3, UR6 ;  /* 0x0000000600037c02 */ /* 0x000fc80008000f00 */
[----:B------:R-:W0:Y:S02]  /*43e0*/  SYNCS.PHASECHK.TRANS64.TRYWAIT P4, [UR15], R3 ;  /* 0x00000003ff0075a7 */ /* 0x000e24000808110f */
[----:B0-----:R-:W-:Y:S05]  /*43f0*/  @!P4 BRA `(.L_x_19) ;  /* 0x000000180054c947 */ /* 0x001fea0003800000 */
.L_x_18:
[----:B------:R-:W-:Y:S01]  /*4400*/  BAR.SYNC.DEFER_BLOCKING 0x0 ;  /* 0x0000000000007b1d */ /* 0x000fe20000010000 */
[C---:B------:R-:W-:Y:S01]  /*4410*/  FMUL R3, R60.reuse, 8388608 ;  /* 0x4b0000003c037820 */ /* 0x040fe20000400000 */
[----:B------:R-:W-:Y:S01]  /*4420*/  FSETP.GEU.AND P4, PT, R60, 1.175494350822287508e-38, PT ;  /* 0x008000003c00780b */ /* 0x000fe20003f8e000 */
[----:B------:R-:W-:Y:S01]  /*4430*/  IMAD.SHL.U32 R46, R0, 0x10, RZ ;  /* 0x00000010002e7824 */ /* 0x000fe200078e00ff */
[----:B------:R-:W-:Y:S02]  /*4440*/  LOP3.LUT R36, R36, 0x800, RZ, 0xc0, !PT ;  /* 0x0000080024247812 */ /* 0x000fe400078ec0ff */
[----:B------:R-:W-:Y:S01]  /*4450*/  FSEL R49, R3, R60, !P4 ;  /* 0x0000003c03317208 */ /* 0x000fe20006000000 */
[----:B------:R-:W-:Y:S01]  /*4460*/  @P2 FMUL R60, R60, 0.25 ;  /* 0x3e8000003c3c2820 */ /* 0x000fe20000400000 */
[----:B------:R-:W-:Y:S01]  /*4470*/  LOP3.LUT R3, R46, 0xf0, RZ, 0xc0, !PT ;  /* 0x000000f02e037812 */ /* 0x000fe200078ec0ff */
[----:B------:R-:W0:Y:S01]  /*4480*/  LDCU.64 UR4, c[0x0][0x3e0] ;  /* 0x00007c00ff0477ac */ /* 0x000e220008000a00 */
[----:B------:R-:W-:Y:S01]  /*4490*/  SHF.R.U32.HI R37, RZ, 0x2, R0 ;  /* 0x00000002ff257819 */ /* 0x000fe20000011600 */
[----:B------:R-:W-:Y:S01]  /*44a0*/  @!P3 FMUL R60, R60, 16777216 ;  /* 0x4b8000003c3cb820 */ /* 0x000fe20000400000 */
[----:B------:R-:W-:Y:S01]  /*44b0*/  IADD3 R3, PT, PT, R3, UR12, R36 ;  /* 0x0000000c03037c10 */ /* 0x000fe2000fffe024 */
[----:B------:R-:W-:Y:S01]  /*44c0*/  VIADD R36, R49, 0xc0cafb0d ;  /* 0xc0cafb0d31247836 */ /* 0x000fe20000000000 */
[----:B------:R-:W-:Y:S01]  /*44d0*/  LOP3.LUT R38, R0, 0x60, RZ, 0xc0, !PT ;  /* 0x0000006000267812 */ /* 0x000fe200078ec0ff */
[----:B------:R-:W3:Y:S01]  /*44e0*/  MUFU.RCP R45, R60 ;  /* 0x0000003c002d7308 */ /* 0x000ee20000001000 */
[----:B------:R-:W-:-:S02]  /*44f0*/  LOP3.LUT R37, R37, 0x18, RZ, 0xc0, !PT ;  /* 0x0000001825257812 */ /* 0x000fc400078ec0ff */
[----:B------:R-:W-:Y:S02]  /*4500*/  LEA R38, R38, R3, 0x3 ;  /* 0x0000000326267211 */ /* 0x000fe400078e18ff */
[----:B------:R-:W-:Y:S02]  /*4510*/  LOP3.LUT R3, R37, 0x1f, R0, 0xf8, !PT ;  /* 0x0000001f25037812 */ /* 0x000fe400078ef800 */
[----:B------:R-:W-:Y:S01]  /*4520*/  LOP3.LUT R36, R36, 0xff800000, RZ, 0xc0, !PT ;  /* 0xff80000024247812 */ /* 0x000fe200078ec0ff */
[----:B------:R-:W4:Y:S02]  /*4530*/  @!P1 SYNCS.CCTL.IV [UR12+0x5000] ;  /* 0x00500000ff0099b1 */ /* 0x000f24000800000c */
[----:B----4-:R-:W-:Y:S01]  /*4540*/  BAR.SYNC.DEFER_BLOCKING 0x0 ;  /* 0x0000000000007b1d */ /* 0x010fe20000010000 */
[----:B------:R-:W-:Y:S01]  /*4550*/  SHF.L.U32 R40, R3, 0x3, RZ ;  /* 0x0000000303287819 */ /* 0x000fe200000006ff */
[----:B0-----:R-:W-:Y:S01]  /*4560*/  UIMAD UR4, UR9, UR4, URZ ;  /* 0x00000004090472a4 */ /* 0x001fe2000f8e02ff */
[----:B------:R-:W-:-:S02]  /*4570*/  FSEL R37, RZ, -23, P4 ;  /* 0xc1b80000ff257808 */ /* 0x000fc40002000000 */
[----:B------:R-:W-:Y:S01]  /*4580*/  LOP3.LUT R47, R40, 0xc0, RZ, 0xc0, !PT ;  /* 0x000000c0282f7812 */ /* 0x000fe200078ec0ff */
[C---:B------:R-:W-:Y:S01]  /*4590*/  IMAD.IADD R40, R49.reuse, 0x1, -R36 ;  /* 0x0000000131287824 */ /* 0x040fe200078e0a24 */
[----:B------:R-:W-:Y:S01]  /*45a0*/  I2FP.F32.S32 R42, R36 ;  /* 0x00000024002a7245 */ /* 0x000fe20000201400 */
[----:B-12---:R-:W-:Y:S01]  /*45b0*/  LDTM.16dp32bit_t0_t15.x32 R4, tmem[UR14] ;  /* 0x0000000e000479ee */ /* 0x006fe20008a80000 */
[----:B------:R-:W0:Y:S01]  /*45c0*/  LDTM.16dp32bit_t16_t31.x32 R4, tmem[UR14+0x20] ;  /* 0x0000200e000479ee */ /* 0x000e220008aa0000 */
[----:B------:R-:W-:Y:S01]  /*45d0*/  LOP3.LUT R44, R46, 0x30, RZ, 0xc0, !PT ;  /* 0x000000302e2c7812 */ /* 0x000fe200078ec0ff */
[----:B------:R-:W-:Y:S01]  /*45e0*/  FADD R43, R40, -1 ;  /* 0xbf800000282b7421 */ /* 0x000fe20000000000 */
[----:B------:R-:W-:Y:S01]  /*45f0*/  ISETP.GE.U32.AND P4, PT, R49, 0x7f800000, PT ;  /* 0x7f8000003100780c */ /* 0x000fe20003f86070 */
[----:B------:R-:W-:Y:S01]  /*4600*/  FFMA.FTZ R42, R42, 1.1920928955078125e-07, R37 ;  /* 0x340000002a2a7823 */ /* 0x000fe20000010025 */
[----:B------:R-:W-:Y:S01]  /*4610*/  IADD3 R36, PT, PT, R47, UR12, R44 ;  /* 0x0000000c2f247c10 */ /* 0x000fe2000fffe02c */
[----:B------:R-:W1:Y:S01]  /*4620*/  LDC R37, c[0x0][0x3e8] ;  /* 0x0000fa00ff257b82 */ /* 0x000e620000000800 */
[----:B------:R-:W-:Y:S01]  /*4630*/  SHF.L.U32 R3, R3, 0x4, RZ ;  /* 0x0000000403037819 */ /* 0x000fe200000006ff */
[----:B------:R-:W2:Y:S01]  /*4640*/  @!P1 SYNCS.CCTL.IV [UR12+0x5008] ;  /* 0x00500800ff0099b1 */ /* 0x000ea2000800000c */
[----:B------:R-:W-:Y:S01]  /*4650*/  NOP ;  /* 0x0000000000007918 */ /* 0x000fe20000000000 */
[----:B------:R-:W-:Y:S01]  /*4660*/  FSETP.NEU.AND P1, PT, R49, RZ, PT ;  /* 0x000000ff3100720b */ /* 0x000fe20003f2d000 */
[----:B0-----:R-:W-:Y:S01]  /*4670*/  @P2 FMUL R6, R6, 0.25 ;  /* 0x3e80000006062820 */ /* 0x001fe20000400000 */
[----:B------:R-:W-:Y:S01]  /*4680*/  @P2 FMUL R5, R5, 0.25 ;  /* 0x3e80000005052820 */ /* 0x000fe20000400000 */
[----:B------:R-:W-:Y:S01]  /*4690*/  @P2 FMUL R7, R7, 0.25 ;  /* 0x3e80000007072820 */ /* 0x000fe20000400000 */
[----:B------:R-:W-:Y:S01]  /*46a0*/  @P2 FMUL R8, R8, 0.25 ;  /* 0x3e80000008082820 */ /* 0x000fe20000400000 */
[----:B------:R-:W-:Y:S01]  /*46b0*/  @!P3 FMUL R6, R6, 16777216 ;  /* 0x4b8000000606b820 */ /* 0x000fe20000400000 */
[----:B------:R-:W-:Y:S01]  /*46c0*/  @P2 FMUL R10, R10, 0.25 ;  /* 0x3e8000000a0a2820 */ /* 0x000fe20000400000 */
[----:B------:R-:W-:Y:S01]  /*46d0*/  @!P3 FMUL R5, R5, 16777216 ;  /* 0x4b8000000505b820 */ /* 0x000fe20000400000 */
[----:B------:R-:W-:Y:S01]  /*46e0*/  @!P3 FMUL R7, R7, 16777216 ;  /* 0x4b8000000707b820 */ /* 0x000fe20000400000 */
[----:B---3--:R-:W-:Y:S01]  /*46f0*/  FMUL R41, R45, R6 ;  /* 0x000000062d297220 */ /* 0x008fe20000400000 */
[----:B------:R-:W-:-:S02]  /*4700*/  HFMA2 R6, -RZ, RZ, 1.443359375, -0.2030029296875 ;  /* 0x3dc6b27fff067431 */ /* 0x000fc400000001ff */
[----:B------:R-:W-:Y:S01]  /*4710*/  @!P3 FMUL R8, R8, 16777216 ;  /* 0x4b8000000808b820 */ /* 0x000fe20000400000 */
[----:B------:R-:W-:Y:S01]  /*4720*/  @!P3 FMUL R10, R10, 16777216 ;  /* 0x4b8000000a0ab820 */ /* 0x000fe20000400000 */
[C---:B------:R-:W-:Y:S01]  /*4730*/  FMUL R5, R45.reuse, R5 ;  /* 0x000000052d057220 */ /* 0x040fe20000400000 */
[C---:B------:R-:W-:Y:S01]  /*4740*/  FMUL R40, R45.reuse, R7 ;  /* 0x000000072d287220 */ /* 0x040fe20000400000 */
[C---:B------:R-:W-:Y:S01]  /*4750*/  FMUL R7, R45.reuse, R8 ;  /* 0x000000082d077220 */ /* 0x040fe20000400000 */
[----:B------:R-:W-:Y:S01]  /*4760*/  FMUL R10, R45, R10 ;  /* 0x0000000a2d0a7220 */ /* 0x000fe20000400000 */
[----:B------:R-:W-:Y:S01]  /*4770*/  @P2 FMUL R11, R11, 0.25 ;  /* 0x3e8000000b0b2820 */ /* 0x000fe20000400000 */
[----:B------:R-:W-:Y:S01]  /*4780*/  @P2 FMUL R12, R12, 0.25 ;  /* 0x3e8000000c0c2820 */ /* 0x000fe20000400000 */
[----:B------:R-:W-:Y:S01]  /*4790*/  F2FP.BF16.F32.PACK_AB R8, R40, R5 ;  /* 0x000000052808723e */ /* 0x000fe200000010ff */
[C---:B------:R-:W-:Y:S01]  /*47a0*/  FFMA.FTZ R6, R43.reuse, R6, -0.16845393180847167969 ;  /* 0xbe2c7f302b067423 */ /* 0x040fe20000010006 */
[----:B------:R-:W-:Y:S01]  /*47b0*/  F2FP.BF16.F32.PACK_AB R5, R10, R7 ;  /* 0x000000070a05723e */ /* 0x000fe200000010ff */
[----:B------:R-:W-:Y:S01]  /*47c0*/  @P2 FMUL R14, R14, 0.25 ;  /* 0x3e8000000e0e2820 */ /* 0x000fe20000400000 */
[----:B------:R-:W-:Y:S01]  /*47d0*/  @P2 FMUL R4, R4, 0.25 ;  /* 0x3e80000004042820 */ /* 0x000fe20000400000 */
[----:B------:R-:W-:Y:S01]  /*47e0*/  FFMA.FTZ R10, R43, R6, 0.1716887056827545166 ;  /* 0x3e2fcf2a2b0a7423 */ /* 0x000fe20000010006 */
[----:B------:R-:W-:Y:S01]  /*47f0*/  @!P3 FMUL R11, R11, 16777216 ;  /* 0x4b8000000b0bb820 */ /* 0x000fe20000400000 */
[----:B------:R-:W-:Y:S01]  /*4800*/  @!P3 FMUL R12, R12, 16777216 ;  /* 0x4b8000000c0cb820 */ /* 0x000fe20000400000 */
[----:B------:R-:W-:Y:S01]  /*4810*/  @!P3 FMUL R14, R14, 16777216 ;  /* 0x4b8000000e0eb820 */ /* 0x000fe20000400000 */
[----:B------:R-:W-:Y:S01]  /*4820*/  FFMA.FTZ R10, R43, R10, -0.17900948226451873779 ;  /* 0xbe374e432b0a7423 */ /* 0x000fe2000001000a */
[----:B------:R-:W-:Y:S01]  /*4830*/  @P2 FMUL R16, R16, 0.25 ;  /* 0x3e80000010102820 */ /* 0x000fe20000400000 */
[----:B------:R-:W-:Y:S01]  /*4840*/  @P2 FMUL R9, R9, 0.25 ;  /* 0x3e80000009092820 */ /* 0x000fe20000400000 */
[----:B------:R-:W-:Y:S01]  /*4850*/  @P2 FMUL R13, R13, 0.25 ;  /* 0x3e8000000d0d2820 */ /* 0x000fe20000400000 */
[----:B------:R-:W-:Y:S01]  /*4860*/  FFMA.FTZ R10, R43, R10, 0.20512372255325317383 ;  /* 0x3e520bf42b0a7423 */ /* 0x000fe2000001000a */
[----:B------:R-:W-:Y:S01]  /*4870*/  @P2 FMUL R15, R15, 0.25 ;  /* 0x3e8000000f0f2820 */ /* 0x000fe20000400000 */
[----:B------:R-:W-:Y:S01]  /*4880*/  @P2 FMUL R17, R17, 0.25 ;  /* 0x3e80000011112820 */ /* 0x000fe20000400000 */
[----:B------:R-:W-:Y:S01]  /*4890*/  @P2 FMUL R18, R18, 0.25 ;  /* 0x3e80000012122820 */ /* 0x000fe20000400000 */
[----:B------:R-:W-:Y:S01]  /*48a0*/  FFMA.FTZ R10, R43, R10, -0.24046532809734344482 ;  /* 0xbe763c8b2b0a7423 */ /* 0x000fe2000001000a */
[----:B------:R-:W-:Y:S01]  /*48b0*/  @P2 FMUL R19, R19, 0.25 ;  /* 0x3e80000013132820 */ /* 0x000fe20000400000 */
[----:B------:R-:W-:Y:S01]  /*48c0*/  @!P3 FMUL R4, R4, 16777216 ;  /* 0x4b8000000404b820 */ /* 0x000fe20000400000 */
[----:B------:R-:W-:Y:S01]  /*48d0*/  FMUL R44, R45, R11 ;  /* 0x0000000b2d2c7220 */ /* 0x000fe20000400000 */
[----:B------:R-:W-:Y:S01]  /*48e0*/  FFMA.FTZ R10, R43, R10, 0.28857114911079406738 ;  /* 0x3e93bf992b0a7423 */ /* 0x000fe2000001000a */
[C---:B------:R-:W-:Y:S01]  /*48f0*/  FMUL R12, R45.reuse, R12 ;  /* 0x0000000c2d0c7220 */ /* 0x040fe20000400000 */
[----:B------:R-:W-:Y:S01]  /*4900*/  FMUL R11, R45, R14 ;  /* 0x0000000e2d0b7220 */ /* 0x000fe20000400000 */
[----:B------:R-:W-:Y:S01]  /*4910*/  @!P3 FMUL R16, R16, 16777216 ;  /* 0x4b8000001010b820 */ /* 0x000fe20000400000 */
[----:B------:R-:W-:Y:S01]  /*4920*/  FFMA.FTZ R10, R43, R10, -0.36067417263984680176 ;  /* 0xbeb8aa492b0a7423 */ /* 0x000fe2000001000a */
[----:B------:R-:W-:Y:S01]  /*4930*/  @!P3 FMUL R9, R9, 16777216 ;  /* 0x4b8000000909b820 */ /* 0x000fe20000400000 */
[----:B------:R-:W-:Y:S01]  /*4940*/  @!P3 FMUL R13, R13, 16777216 ;  /* 0x4b8000000d0db820 */ /* 0x000fe20000400000 */
[----:B------:R-:W-:Y:S01]  /*4950*/  @!P3 FMUL R15, R15, 16777216 ;  /* 0x4b8000000f0fb820 */ /* 0x000fe20000400000 */
[----:B------:R-:W-:Y:S01]  /*4960*/  @!P3 FMUL R17, R17, 16777216 ;  /* 0x4b8000001111b820 */ /* 0x000fe20000400000 */
[----:B------:R-:W-:Y:S01]  /*4970*/  @!P3 FMUL R18, R18, 16777216 ;  /* 0x4b8000001212b820 */ /* 0x000fe20000400000 */
[----:B------:R-:W-:Y:S01]  /*4980*/  @!P3 FMUL R19, R19, 16777216 ;  /* 0x4b8000001313b820 */ /* 0x000fe20000400000 */
[----:B------:R-:W-:Y:S01]  /*4990*/  FFMA.FTZ R10, R43, R10, 0.48089820146560668945 ;  /* 0x3ef6384a2b0a7423 */ /* 0x000fe2000001000a */
[----:B------:R-:W-:Y:S01]  /*49a0*/  FMUL R4, R45, R4 ;  /* 0x000000042d047220 */ /* 0x000fe20000400000 */
[----:B------:R-:W-:Y:S01]  /*49b0*/  F2FP.BF16.F32.PACK_AB R6, R11, R12 ;  /* 0x0000000c0b06723e */ /* 0x000fe200000010ff */
[C---:B------:R-:W-:Y:S01]  /*49c0*/  FMUL R7, R45.reuse, R16 ;  /* 0x000000102d077220 */ /* 0x040fe20000400000 */
[C---:B------:R-:W-:Y:S01]  /*49d0*/  FMUL R9, R45.reuse, R9 ;  /* 0x000000092d097220 */ /* 0x040fe20000400000 */
[C---:B------:R-:W-:Y:S01]  /*49e0*/  FMUL R13, R45.reuse, R13 ;  /* 0x0000000d2d0d7220 */ /* 0x040fe20000400000 */
[C---:B------:R-:W-:Y:S01]  /*49f0*/  FMUL R14, R45.reuse, R15 ;  /* 0x0000000f2d0e7220 */ /* 0x040fe20000400000 */
[----:B------:R-:W-:Y:S01]  /*4a00*/  FMUL R11, R45, R17 ;  /* 0x000000112d0b7220 */ /* 0x000fe20000400000 */
[----:B------:R-:W-:Y:S01]  /*4a10*/  FFMA.FTZ R10, R43, R10, -0.72134751081466674805 ;  /* 0xbf38aa3b2b0a7423 */ /* 0x000fe2000001000a */
[C---:B------:R-:W-:Y:S01]  /*4a20*/  FMUL R18, R45.reuse, R18 ;  /* 0x000000122d127220 */ /* 0x040fe20000400000 */
[----:B------:R-:W-:Y:S01]  /*4a30*/  FMUL R16, R45, R19 ;  /* 0x000000132d107220 */ /* 0x000fe20000400000 */
[----:B------:R-:W-:Y:S01]  /*4a40*/  F2FP.BF16.F32.PACK_AB R4, R41, R4 ;  /* 0x000000042904723e */ /* 0x000fe200000010ff */
[C---:B------:R-:W-:Y:S01]  /*4a50*/  FMUL R12, R43.reuse, R10 ;  /* 0x0000000a2b0c7220 */ /* 0x040fe20000400000 */
[----:B------:R-:W0:Y:S01]  /*4a60*/  LDC.64 R40, c[0x0][0x398] ;  /* 0x0000e600ff287b82 */ /* 0x000e220000000a00 */
[----:B------:R-:W-:Y:S01]  /*4a70*/  F2FP.BF16.F32.PACK_AB R9, R44, R9 ;  /* 0x000000092c09723e */ /* 0x000fe200000010ff */
[----:B------:R-:W-:Y:S01]  /*4a80*/  @P2 FMUL R26, R26, 0.25 ;  /* 0x3e8000001a1a2820 */ /* 0x000fe20000400000 */
[----:B------:R-:W-:Y:S01]  /*4a90*/  F2FP.BF16.F32.PACK_AB R10, R14, R13 ;  /* 0x0000000d0e0a723e */ /* 0x000fe200000010ff */
[----:B------:R-:W-:Y:S01]  /*4aa0*/  FMUL R12, R43, R12 ;  /* 0x0000000c2b0c7220 */ /* 0x000fe20000400000 */
[----:B------:R-:W-:Y:S01]  /*4ab0*/  F2FP.BF16.F32.PACK_AB R7, R18, R7 ;  /* 0x000000071207723e */ /* 0x000fe200000010ff */
[----:B------:R-:W-:Y:S01]  /*4ac0*/  @P2 FMUL R20, R20, 0.25 ;  /* 0x3e80000014142820 */ /* 0x000fe20000400000 */
[----:B------:R-:W-:Y:S01]  /*4ad0*/  F2FP.BF16.F32.PACK_AB R11, R16, R11 ;  /* 0x0000000b100b723e */ /* 0x000fe200000010ff */
[----:B------:R-:W-:Y:S01]  /*4ae0*/  @P2 FMUL R21, R21, 0.25 ;  /* 0x3e80000015152820 */ /* 0x000fe20000400000 */
[----:B------:R-:W-:Y:S01]  /*4af0*/  SHF.R.U32.HI R44, RZ, 0x6, R0 ;  /* 0x00000006ff2c7819 */ /* 0x000fe20000011600 */
[----:B--2---:R2:W-:Y:S01]  /*4b00*/  STS.128 [R38], R4 ;  /* 0x0000000426007388 */ /* 0x0045e20000000c00 */
[----:B------:R-:W-:Y:S01]  /*4b10*/  @P2 FMUL R25, R25, 0.25 ;  /* 0x3e80000019192820 */ /* 0x000fe20000400000 */
[----:B------:R-:W-:Y:S01]  /*4b20*/  @P2 FMUL R27, R27, 0.25 ;  /* 0x3e8000001b1b2820 */ /* 0x000fe20000400000 */
[----:B------:R-:W-:Y:S01]  /*4b30*/  SGXT.U32 R44, R44, 0x1 ;  /* 0x000000012c2c781a */ /* 0x000fe20000000000 */
[----:B------:R3:W-:Y:S01]  /*4b40*/  STS.128 [R38+0x400], R8 ;  /* 0x0004000826007388 */ /* 0x0007e20000000c00 */
[----:B------:R-:W-:Y:S01]  /*4b50*/  @!P3 FMUL R26, R26, 16777216 ;  /* 0x4b8000001a1ab820 */ /* 0x000fe20000400000 */
[----:B------:R-:W-:Y:S01]  /*4b60*/  FFMA.FTZ R43, R43, 1.4426950216293334961, R12 ;  /* 0x3fb8aa3b2b2b7823 */ /* 0x000fe2000001000c */
[----:B------:R-:W-:Y:S01]  /*4b70*/  @P2 FMUL R28, R28, 0.25 ;  /* 0x3e8000001c1c2820 */ /* 0x000fe20000400000 */
[----:B-1----:R-:W-:-:S02]  /*4b80*/  IMAD R44, R44, R37, RZ ;  /* 0x000000252c2c7224 */ /* 0x002fc400078e02ff */
[----:B------:R-:W-:Y:S01]  /*4b90*/  @P2 FMUL R30, R30, 0.25 ;  /* 0x3e8000001e1e2820 */ /* 0x000fe20000400000 */
[----:B------:R-:W-:Y:S02]  /*4ba0*/  IMAD R12, R2, UR5, RZ ;  /* 0x00000005020c7c24 */ /* 0x000fe4000f8e02ff */
[----:B------:R-:W-:Y:S01]  /*4bb0*/  @!P3 FMUL R20, R20, 16777216 ;  /* 0x4b8000001414b820 */ /* 0x000fe20000400000 */
[----:B------:R-:W-:Y:S01]  /*4bc0*/  @!P3 FMUL R21, R21, 16777216 ;  /* 0x4b8000001515b820 */ /* 0x000fe20000400000 */
[----:B------:R-:W-:Y:S01]  /*4bd0*/  @!P3 FMUL R25, R25, 16777216 ;  /* 0x4b8000001919b820 */ /* 0x000fe20000400000 */
[----:B------:R-:W-:Y:S01]  /*4be0*/  @!P3 FMUL R27, R27, 16777216 ;  /* 0x4b8000001b1bb820 */ /* 0x000fe20000400000 */
[----:B------:R-:W-:Y:S01]  /*4bf0*/  USHF.L.U32 UR5, UR4, 0x1, URZ ;  /* 0x0000000104057899 */ /* 0x000fe200080006ff */
[----:B--2---:R-:W-:Y:S01]  /*4c00*/  FMUL R6, R45, R26 ;  /* 0x0000001a2d067220 */ /* 0x004fe20000400000 */
[----:B------:R-:W-:Y:S01]  /*4c10*/  @P2 FMUL R22, R22, 0.25 ;  /* 0x3e80000016162820 */ /* 0x000fe20000400000 */
[----:B------:R-:W-:Y:S01]  /*4c20*/  @P2 FMUL R24, R24, 0.25 ;  /* 0x3e80000018182820 */ /* 0x000fe20000400000 */
[----:B------:R-:W-:Y:S01]  /*4c30*/  @!P3 FMUL R28, R28, 16777216 ;  /* 0x4b8000001c1cb820 */ /* 0x000fe20000400000 */
[----:B------:R-:W-:Y:S01]  /*4c40*/  @!P3 FMUL R30, R30, 16777216 ;  /* 0x4b8000001e1eb820 */ /* 0x000fe20000400000 */
[----:B------:R-:W-:-:S02]  /*4c50*/  IMAD R26, R37, 0x2, R44 ;  /* 0x00000002251a7824 */ /* 0x000fc400078e022c */
[C---:B---3--:R-:W-:Y:S01]  /*4c60*/  FMUL R8, R45.reuse, R20 ;  /* 0x000000142d087220 */ /* 0x048fe20000400000 */
[----:B------:R-:W-:Y:S01]  /*4c70*/  @P4 IMAD.MOV.U32 R14, RZ, RZ, 0x7f800000 ;  /* 0x7f800000ff0e4424 */ /* 0x000fe200078e00ff */
[----:B------:R-:W-:Y:S01]  /*4c80*/  SHF.L.U32 R13, R12, 0x1, RZ ;  /* 0x000000010c0d7819 */ /* 0x000fe200000006ff */
[C---:B------:R-:W-:Y:S01]  /*4c90*/  FMUL R20, R45.reuse, R21 ;  /* 0x000000152d147220 */ /* 0x040fe20000400000 */
[C---:B------:R-:W-:Y:S01]  /*4ca0*/  FMUL R21, R45.reuse, R25 ;  /* 0x000000192d157220 */ /* 0x040fe20000400000 */
[C---:B------:R-:W-:Y:S01]  /*4cb0*/  FMUL R10, R45.reuse, R27 ;  /* 0x0000001b2d0a7220 */ /* 0x040fe20000400000 */
[----:B------:R-:W-:Y:S01]  /*4cc0*/  FADD R42, R42, R43 ;  /* 0x0000002b2a2a7221 */ /* 0x000fe20000000000 */
[----:B------:R-:W-:Y:S01]  /*4cd0*/  @!P3 FMUL R22, R22, 16777216 ;  /* 0x4b8000001616b820 */ /* 0x000fe20000400000 */
[----:B------:R-:W-:Y:S01]  /*4ce0*/  @!P3 FMUL R24, R24, 16777216 ;  /* 0x4b8000001818b820 */ /* 0x000fe20000400000 */
[C---:B------:R-:W-:Y:S01]  /*4cf0*/  FMUL R7, R45.reuse, R28 ;  /* 0x0000001c2d077220 */ /* 0x040fe20000400000 */
[----:B------:R-:W-:Y:S01]  /*4d00*/  FMUL R30, R45, R30 ;  /* 0x0000001e2d1e7220 */ /* 0x000fe20000400000 */
[----:B------:R-:W-:Y:S01]  /*4d10*/  @P4 FFMA.FTZ R42, R49, R14, +INF ;  /* 0x7f800000312a4423 */ /* 0x000fe2000001000e */
[----:B------:R-:W-:Y:S01]  /*4d20*/  LEA R28, R37, R26, 0x1 ;  /* 0x0000001a251c7211 */ /* 0x000fe200078e08ff */
[----:B------:R-:W-:Y:S01]  /*4d30*/  @P2 FMUL R32, R32, 0.25 ;  /* 0x3e80000020202820 */ /* 0x000fe20000400000 */
[----:B0-----:R-:W-:Y:S01]  /*4d40*/  IADD3 R16, P4, P5, R13, UR5, R40 ;  /* 0x000000050d107c10 */ /* 0x001fe2000fd9e028 */
[----:B------:R-:W-:Y:S01]  /*4d50*/  @P2 FMUL R34, R34, 0.25 ;  /* 0x3e80000022222820 */ /* 0x000fe20000400000 */
[----:B------:R-:W-:Y:S01]  /*4d60*/  UIMAD.WIDE UR4, UR4, 0x2, URZ ;  /* 0x00000002040478a5 */ /* 0x000fe2000f8e02ff */
[----:B------:R-:W-:-:S04]  /*4d70*/  IMAD.HI R4, R12, 0x2, RZ ;  /* 0x000000020c047827 */ /* 0x000fc800078e02ff */
[C---:B------:R-:W-:Y:S01]  /*4d80*/  FMUL R5, R45.reuse, R22 ;  /* 0x000000162d057220 */ /* 0x040fe20000400000 */
[----:B------:R-:W-:Y:S01]  /*4d90*/  FMUL R9, R45, R24 ;  /* 0x000000182d097220 */ /* 0x000fe20000400000 */
[----:B------:R-:W-:Y:S01]  /*4da0*/  F2FP.BF16.F32.PACK_AB R21, R10, R21 ;  /* 0x000000150a15723e */ /* 0x000fe200000010ff */
[----:B------:R-:W-:Y:S01]  /*4db0*/  @P2 FMUL R23, R23, 0.25 ;  /* 0x3e80000017172820 */ /* 0x000fe20000400000 */
[----:B------:R-:W-:Y:S01]  /*4dc0*/  LOP3.LUT R40, R46, 0x7f0, RZ, 0xc0, !PT ;  /* 0x000007f02e287812 */ /* 0x000fe200078ec0ff */
[----:B------:R-:W-:Y:S01]  /*4dd0*/  BAR.SYNC.DEFER_BLOCKING 0x0 ;  /* 0x0000000000007b1d */ /* 0x000fe20000010000 */
[----:B------:R-:W-:Y:S01]  /*4de0*/  F2FP.BF16.F32.PACK_AB R10, R30, R7 ;  /* 0x000000071e0a723e */ /* 0x000fe200000010ff */
[----:B------:R-:W-:Y:S01]  /*4df0*/  @!P3 FMUL R32, R32, 16777216 ;  /* 0x4b8000002020b820 */ /* 0x000fe20000400000 */
[----:B------:R-:W-:Y:S01]  /*4e00*/  @!P3 FMUL R34, R34, 16777216 ;  /* 0x4b8000002222b820 */ /* 0x000fe20000400000 */
[----:B------:R-:W-:Y:S02]  /*4e10*/  IMAD R30, R37, 0x2, R28 ;  /* 0x00000002251e7824 */ /* 0x000fe400078e021c */
[----:B------:R-:W-:Y:S01]  /*4e20*/  @P2 FMUL R33, R33, 0.25 ;  /* 0x3e80000021212820 */ /* 0x000fe20000400000 */
[----:B------:R-:W-:Y:S01]  /*4e30*/  @P2 FMUL R35, R35, 0.25 ;  /* 0x3e80000023232820 */ /* 0x000fe20000400000 */
[----:B------:R-:W-:Y:S01]  /*4e40*/  IADD3.X R17, PT, PT, R4, UR5, R41, P4, P5 ;  /* 0x0000000504117c10 */ /* 0x000fe2000a7ea429 */
[----:B------:R-:W-:Y:S01]  /*4e50*/  @!P3 FMUL R23, R23, 16777216 ;  /* 0x4b8000001717b820 */ /* 0x000fe20000400000 */
[----:B------:R-:W-:Y:S01]  /*4e60*/  F2FP.BF16.F32.PACK_AB R8, R5, R8 ;  /* 0x000000080508723e */ /* 0x000fe200000010ff */
[C---:B------:R-:W-:Y:S01]  /*4e70*/  FMUL R11, R45.reuse, R32 ;  /* 0x000000202d0b7220 */ /* 0x040fe20000400000 */
[----:B------:R-:W-:Y:S01]  /*4e80*/  F2FP.BF16.F32.PACK_AB R9, R6, R9 ;  /* 0x000000090609723e */ /* 0x000fe200000010ff */
[----:B------:R-:W-:Y:S01]  /*4e90*/  FMUL R34, R45, R34 ;  /* 0x000000222d227220 */ /* 0x000fe20000400000 */
[----:B------:R-:W-:Y:S01]  /*4ea0*/  @!P3 FMUL R33, R33, 16777216 ;  /* 0x4b8000002121b820 */ /* 0x000fe20000400000 */
[----:B------:R-:W-:Y:S01]  /*4eb0*/  @!P3 FMUL R35, R35, 16777216 ;  /* 0x4b8000002323b820 */ /* 0x000fe20000400000 */
[----:B------:R-:W-:Y:S01]  /*4ec0*/  LEA R32, R37, R30, 0x1 ;  /* 0x0000001e25207211 */ /* 0x000fe200078e08ff */
[C---:B------:R-:W-:Y:S01]  /*4ed0*/  FMUL R23, R45.reuse, R23 ;  /* 0x000000172d177220 */ /* 0x040fe20000400000 */
[----:B------:R-:W-:Y:S01]  /*4ee0*/  FSEL R42, R42, -INF , P1 ;  /* 0xff8000002a2a7808 */ /* 0x000fe20000800000 */
[C---:B------:R-:W-:Y:S01]  /*4ef0*/  FMUL R33, R45.reuse, R33 ;  /* 0x000000212d217220 */ /* 0x040fe20000400000 */
[----:B------:R-:W-:Y:S01]  /*4f00*/  FMUL R18, R45, R35 ;  /* 0x000000232d127220 */ /* 0x000fe20000400000 */
[----:B------:R-:W-:Y:S01]  /*4f10*/  F2FP.BF16.F32.PACK_AB R11, R34, R11 ;  /* 0x0000000b220b723e */ /* 0x000fe200000010ff */
[----:B------:R-:W-:-:S02]  /*4f20*/  IMAD R34, R37, 0x2, R32 ;  /* 0x0000000225227824 */ /* 0x000fc400078e0220 */
[----:B------:R-:W-:Y:S01]  /*4f30*/  @P2 FMUL R29, R29, 0.25 ;  /* 0x3e8000001d1d2820 */ /* 0x000fe20000400000 */
[----:B------:R-:W-:Y:S01]  /*4f40*/  @P2 FMUL R31, R31, 0.25 ;  /* 0x3e8000001f1f2820 */ /* 0x000fe20000400000 */
[----:B------:R-:W0:Y:S01]  /*4f50*/  LDS.128 R12, [R40+UR12] ;  /* 0x0000000c280c7984 */ /* 0x000e220008000c00 */
[----:B------:R-:W-:Y:S01]  /*4f60*/  F2FP.BF16.F32.PACK_AB R20, R23, R20 ;  /* 0x000000141714723e */ /* 0x000fe200000010ff */
[----:B------:R-:W-:Y:S01]  /*4f70*/  FFMA R39, R42, 0.69314718246459960938, R39 ;  /* 0x3f3172182a277823 */ /* 0x000fe20000000027 */
[----:B------:R-:W-:Y:S01]  /*4f80*/  F2FP.BF16.F32.PACK_AB R23, R18, R33 ;  /* 0x000000211217723e */ /* 0x000fe200000010ff */
[----:B------:R-:W-:Y:S01]  /*4f90*/  LDS.128 R4, [R40+UR12+0x800] ;  /* 0x0008000c28047984 */ /* 0x000fe20008000c00 */
[----:B------:R-:W-:Y:S01]  /*4fa0*/  @!P3 FMUL R29, R29, 16777216 ;  /* 0x4b8000001d1db820 */ /* 0x000fe20000400000 */
[----:B------:R-:W-:Y:S01]  /*4fb0*/  @!P3 FMUL R31, R31, 16777216 ;  /* 0x4b8000001f1fb820 */ /* 0x000fe20000400000 */
[----:B------:R-:W-:Y:S01]  /*4fc0*/  BAR.SYNC.DEFER_BLOCKING 0x0 ;  /* 0x0000000000007b1d */ /* 0x000fe20000010000 */
[C---:B------:R-:W-:Y:S01]  /*4fd0*/  LEA R18, P1, R44.reuse, R16, 0x1 ;  /* 0x000000102c127211 */ /* 0x040fe200078208ff */
[----:B------:R-:W-:Y:S01]  /*4fe0*/  FMUL R22, R45, R29 ;  /* 0x0000001d2d167220 */ /* 0x000fe20000400000 */
[----:B------:R-:W-:Y:S01]  /*4ff0*/  LEA R42, R37, R34, 0x1 ;  /* 0x00000022252a7211 */ /* 0x000fe200078e08ff */
[----:B------:R-:W-:Y:S01]  /*5000*/  FMUL R31, R45, R31 ;  /* 0x0000001f2d1f7220 */ /* 0x000fe20000400000 */
[----:B------:R-:W-:Y:S01]  /*5010*/  LEA.HI.X.SX32 R19, R44, R17, 0x1, P1 ;  /* 0x000000112c137211 */ /* 0x000fe200008f0eff */
[----:B------:R-:W1:Y:S01]  /*5020*/  LDCU UR4, c[0x0][0x3ec] ;  /* 0x00007d80ff0477ac */ /* 0x000e620008000800 */
[----:B------:R-:W-:Y:S01]  /*5030*/  LEA R24, P2, R26, R16, 0x1 ;  /* 0x000000101a187211 */ /* 0x000fe200078408ff */
[----:B------:R-:W-:Y:S01]  /*5040*/  IMAD R44, R37, 0x2, R42 ;  /* 0x00000002252c7824 */ /* 0x000fe200078e022a */
[----:B------:R-:W-:-:S02]  /*5050*/  F2FP.BF16.F32.PACK_AB R22, R31, R22 ;  /* 0x000000161f16723e */ /* 0x000fc400000010ff */
[-C--:B------:R-:W-:Y:S02]  /*5060*/  LEA.HI.X.SX32 R25, R26, R17.reuse, 0x1, P2 ;  /* 0x000000111a197211 */ /* 0x080fe400010f0eff */
[C---:B------:R-:W-:Y:S02]  /*5070*/  LEA R26, P1, R28.reuse, R16, 0x1 ;  /* 0x000000101c1a7211 */ /* 0x040fe400078208ff */
[----:B------:R-:W-:Y:S02]  /*5080*/  LEA R46, R37, R44, 0x1 ;  /* 0x0000002c252e7211 */ /* 0x000fe400078e08ff */
[----:B------:R-:W-:Y:S02]  /*5090*/  LEA.HI.X.SX32 R27, R28, R17, 0x1, P1 ;  /* 0x000000111c1b7211 */ /* 0x000fe400008f0eff */
[----:B------:R-:W-:Y:S02]  /*50a0*/  LEA R28, P1, R30, R16, 0x1 ;  /* 0x000000101e1c7211 */ /* 0x000fe400078208ff */
[----:B------:R-:W-:-:S02]  /*50b0*/  LOP3.LUT R0, R0, 0x7f, RZ, 0xc0, !PT ;  /* 0x0000007f00007812 */ /* 0x000fc400078ec0ff */
[----:B------:R-:W-:Y:S01]  /*50c0*/  LEA.HI.X.SX32 R29, R30, R17, 0x1, P1 ;  /* 0x000000111e1d7211 */ /* 0x000fe200008f0eff */
[----:B------:R0:W-:Y:S01]  /*50d0*/  STS.128 [R38], R8 ;  /* 0x0000000826007388 */ /* 0x0001e20000000c00 */
[----:B-1----:R-:W-:-:S03]  /*50e0*/  UIMAD UR4, UR9, UR4, URZ ;  /* 0x00000004090472a4 */ /* 0x002fc6000f8e02ff */
[----:B------:R1:W-:Y:S01]  /*50f0*/  STS.128 [R38+0x400], R20 ;  /* 0x0004001426007388 */ /* 0x0003e20000000c00 */
[----:B------:R-:W-:Y:S02]  /*5100*/  USHF.L.U32 UR6, UR4, 0x2, URZ ;  /* 0x0000000204067899 */ /* 0x000fe400080006ff */
[----:B------:R-:W-:Y:S01]  /*5110*/  UIMAD.WIDE UR4, UR4, 0x4, URZ ;  /* 0x00000004040478a5 */ /* 0x000fe2000f8e02ff */
[----:B------:R-:W-:Y:S01]  /*5120*/  BAR.SYNC.DEFER_BLOCKING 0x0 ;  /* 0x0000000000007b1d */ /* 0x000fe20000010000 */
[----:B0-----:R-:W-:Y:S01]  /*5130*/  PRMT R8, R12, 0x7632, R8 ;  /* 0x000076320c087816 */ /* 0x001fe20000000008 */
[----:B-1----:R-:W-:Y:S01]  /*5140*/  IMAD R38, R37, 0x2, R46 ;  /* 0x0000000225267824 */ /* 0x002fe200078e022e */
[----:B------:R-:W-:-:S04]  /*5150*/  LEA R20, P1, R32, R16, 0x1 ;  /* 0x0000001020147211 */ /* 0x000fc800078208ff */
[C---:B------:R-:W-:Y:S02]  /*5160*/  LEA R48, R37.reuse, R38, 0x1 ;  /* 0x0000002625307211 */ /* 0x040fe400078e08ff */
[-C--:B------:R-:W-:Y:S02]  /*5170*/  LEA.HI.X.SX32 R21, R32, R17.reuse, 0x1, P1 ;  /* 0x0000001120157211 */ /* 0x080fe400008f0eff */
[C---:B------:R-:W-:Y:S01]  /*5180*/  LEA R22, P1, R34.reuse, R16, 0x1 ;  /* 0x0000001022167211 */ /* 0x040fe200078208ff */
[C---:B------:R-:W-:Y:S01]  /*5190*/  IMAD R32, R37.reuse, 0x2, R48 ;  /* 0x0000000225207824 */ /* 0x040fe200078e0230 */
[----:B------:R0:W-:Y:S02]  /*51a0*/  STG.E.U16 desc[UR30][R18.64], R12 ;  /* 0x0000000c12007986 */ /* 0x0001e4000c10151e */
[----:B------:R-:W-:Y:S02]  /*51b0*/  LEA.HI.X.SX32 R23, R34, R17, 0x1, P1 ;  /* 0x0000001122177211 */ /* 0x000fe400008f0eff */
[----:B------:R-:W-:Y:S01]  /*51c0*/  LEA R50, R37, R32, 0x1 ;  /* 0x0000002025327211 */ /* 0x000fe200078e08ff */
[----:B------:R-:W-:Y:S01]  /*51d0*/  STG.E.U16 desc[UR30][R24.64], R8 ;  /* 0x0000000818007986 */ /* 0x000fe2000c10151e */
[----:B------:R-:W-:-:S03]  /*51e0*/  LEA R30, P1, R42, R16, 0x1 ;  /* 0x000000102a1e7211 */ /* 0x000fc600078208ff */
[----:B------:R-:W-:Y:S01]  /*51f0*/  IMAD R34, R37, 0x2, R50 ;  /* 0x0000000225227824 */ /* 0x000fe200078e0232 */
[----:B------:R-:W-:Y:S01]  /*5200*/  LEA.HI.X.SX32 R31, R42, R17, 0x1, P1 ;  /* 0x000000112a1f7211 */ /* 0x000fe200008f0eff */
[----:B------:R1:W-:Y:S01]  /*5210*/  STG.E.U16 desc[UR30][R26.64], R13 ;  /* 0x0000000d1a007986 */ /* 0x0003e2000c10151e */
[----:B0-----:R-:W-:Y:S02]  /*5220*/  PRMT R18, R13, 0x7632, R18 ;  /* 0x000076320d127816 */ /* 0x001fe40000000012 */
[----:B------:R-:W-:Y:S01]  /*5230*/  LEA R42, R37, R34, 0x1 ;  /* 0x00000022252a7211 */ /* 0x000fe200078e08ff */
[----:B------:R-:W0:Y:S01]  /*5240*/  LDS.128 R8, [R40+UR12] ;  /* 0x0000000c28087984 */ /* 0x000e220008000c00 */
[----:B------:R-:W-:-:S03]  /*5250*/  LEA R12, P1, R44, R16, 0x1 ;  /* 0x000000102c0c7211 */ /* 0x000fc600078208ff */
[----:B------:R-:W-:Y:S01]  /*5260*/  IMAD R52, R37, 0x2, R42 ;  /* 0x0000000225347824 */ /* 0x000fe200078e022a */
[----:B------:R-:W-:Y:S01]  /*5270*/  STG.E.U16 desc[UR30][R28.64], R18 ;  /* 0x000000121c007986 */ /* 0x000fe2000c10151e */
[----:B-1----:R-:W-:-:S03]  /*5280*/  PRMT R13, R14, 0x7632, R13 ;  /* 0x000076320e0d7816 */ /* 0x002fc6000000000d */
[----:B------:R1:W-:Y:S04]  /*5290*/  STG.E.U16 desc[UR30][R20.64], R14 ;  /* 0x0000000e14007986 */ /* 0x0003e8000c10151e */
[----:B------:R2:W-:Y:S04]  /*52a0*/  STG.E.U16 desc[UR30][R22.64], R13 ;  /* 0x0000000d16007986 */ /* 0x0005e8000c10151e */
[----:B------:R3:W-:Y:S01]  /*52b0*/  STG.E.U16 desc[UR30][R30.64], R15 ;  /* 0x0000000f1e007986 */ /* 0x0007e2000c10151e */
[----:B-1----:R-:W-:Y:S02]  /*52c0*/  LEA R20, P2, R38, R16, 0x1 ;  /* 0x0000001026147211 */ /* 0x002fe400078408ff */
[----:B------:R-:W-:-:S02]  /*52d0*/  PRMT R14, R15, 0x7632, R14 ;  /* 0x000076320f0e7816 */ /* 0x000fc4000000000e */
[-C--:B--2---:R-:W-:Y:S02]  /*52e0*/  LEA.HI.X.SX32 R13, R44, R17.reuse, 0x1, P1 ;  /* 0x000000112c0d7211 */ /* 0x084fe400008f0eff */
[C---:B------:R-:W-:Y:S02]  /*52f0*/  LEA R44, R37.reuse, R52, 0x1 ;  /* 0x00000034252c7211 */ /* 0x040fe400078e08ff */
[-C--:B------:R-:W-:Y:S01]  /*5300*/  LEA R18, P1, R46, R16.reuse, 0x1 ;  /* 0x000000102e127211 */ /* 0x080fe200078208ff */
[----:B------:R-:W-:Y:S01]  /*5310*/  STG.E.U16 desc[UR30][R12.64], R14 ;  /* 0x0000000e0c007986 */ /* 0x000fe2000c10151e */
[-C--:B------:R-:W-:Y:S01]  /*5320*/  LEA.HI.X.SX32 R21, R38, R17.reuse, 0x1, P2 ;  /* 0x0000001126157211 */ /* 0x080fe200010f0eff */
[----:B------:R-:W-:Y:S01]  /*5330*/  IMAD R54, R37, 0x2, R44 ;  /* 0x0000000225367824 */ /* 0x000fe200078e022c */
[----:B------:R-:W-:Y:S01]  /*5340*/  LEA.HI.X.SX32 R19, R46, R17, 0x1, P1 ;  /* 0x000000112e137211 */ /* 0x000fe200008f0eff */
[----:B------:R1:W2:Y:S01]  /*5350*/  LDS.128 R12, [R40+UR12+0x800] ;  /* 0x0008000c280c7984 */ /* 0x0002a20008000c00 */
[----:B------:R-:W-:-:S02]  /*5360*/  LEA R22, P1, R48, R16, 0x1 ;  /* 0x0000001030167211 */ /* 0x000fc400078208ff */
[C---:B------:R-:W-:Y:S02]  /*5370*/  LEA R46, R37.reuse, R54, 0x1 ;  /* 0x00000036252e7211 */ /* 0x040fe400078e08ff */
[-C--:B------:R-:W-:Y:S01]  /*5380*/  LEA.HI.X.SX32 R23, R48, R17.reuse, 0x1, P1 ;  /* 0x0000001130177211 */ /* 0x080fe200008f0eff */
[----:B0-----:R0:W-:Y:S01]  /*5390*/  STG.E.U16 desc[UR30][R18.64], R8 ;  /* 0x0000000812007986 */ /* 0x0011e2000c10151e */
[-C--:B------:R-:W-:Y:S01]  /*53a0*/  LEA R26, P1, R50, R16.reuse, 0x1 ;  /* 0x00000010321a7211 */ /* 0x080fe200078208ff */
[C---:B------:R-:W-:Y:S01]  /*53b0*/  IMAD R38, R37.reuse, 0x2, R46 ;  /* 0x0000000225267824 */ /* 0x040fe200078e022e */
[----:B------:R-:W-:Y:S02]  /*53c0*/  LEA R24, P2, R32, R16, 0x1 ;  /* 0x0000001020187211 */ /* 0x000fe400078408ff */
[----:B------:R-:W-:Y:S02]  /*53d0*/  LEA.HI.X.SX32 R27, R50, R17, 0x1, P1 ;  /* 0x00000011321b7211 */ /* 0x000fe400008f0eff */
[----:B------:R-:W-:-:S02]  /*53e0*/  LEA R56, R37, R38, 0x1 ;  /* 0x0000002625387211 */ /* 0x000fc400078e08ff */
[-C--:B------:R-:W-:Y:S02]  /*53f0*/  LEA.HI.X.SX32 R25, R32, R17.reuse, 0x1, P2 ;  /* 0x0000001120197211 */ /* 0x080fe400010f0eff */
[-C--:B------:R-:W-:Y:S01]  /*5400*/  LEA R28, P2, R34, R16.reuse, 0x1 ;  /* 0x00000010221c7211 */ /* 0x080fe200078408ff */
[C---:B------:R-:W-:Y:S01]  /*5410*/  IMAD R50, R37.reuse, 0x2, R56 ;  /* 0x0000000225327824 */ /* 0x040fe200078e0238 */
[----:B---3--:R-:W-:Y:S02]  /*5420*/  LEA R30, P1, R42, R16, 0x1 ;  /* 0x000000102a1e7211 */ /* 0x008fe400078208ff */
[-C--:B------:R-:W-:Y:S02]  /*5430*/  LEA.HI.X.SX32 R29, R34, R17.reuse, 0x1, P2 ;  /* 0x00000011221d7211 */ /* 0x080fe400010f0eff */
[----:B------:R-:W-:Y:S02]  /*5440*/  LEA R58, R37, R50, 0x1 ;  /* 0x00000032253a7211 */ /* 0x000fe400078e08ff */
[----:B------:R-:W-:-:S02]  /*5450*/  LEA.HI.X.SX32 R31, R42, R17, 0x1, P1 ;  /* 0x000000112a1f7211 */ /* 0x000fc400008f0eff */
[-C--:B------:R-:W-:Y:S01]  /*5460*/  LEA R32, P2, R52, R16.reuse, 0x1 ;  /* 0x0000001034207211 */ /* 0x080fe200078408ff */
[C---:B------:R-:W-:Y:S01]  /*5470*/  IMAD R60, R37.reuse, 0x2, R58 ;  /* 0x00000002253c7824 */ /* 0x040fe200078e023a */
[----:B------:R-:W-:Y:S02]  /*5480*/  LEA R34, P1, R44, R16, 0x1 ;  /* 0x000000102c227211 */ /* 0x000fe400078208ff */
[-C--:B------:R-:W-:Y:S02]  /*5490*/  LEA.HI.X.SX32 R33, R52, R17.reuse, 0x1, P2 ;  /* 0x0000001134217211 */ /* 0x080fe400010f0eff */
[C---:B------:R-:W-:Y:S02]  /*54a0*/  LEA R62, R37.reuse, R60, 0x1 ;  /* 0x0000003c253e7211 */ /* 0x040fe400078e08ff */
[----:B------:R-:W-:Y:S02]  /*54b0*/  LEA.HI.X.SX32 R35, R44, R17, 0x1, P1 ;  /* 0x000000112c237211 */ /* 0x000fe400008f0eff */
[-C--:B------:R-:W-:Y:S01]  /*54c0*/  LEA R42, P1, R54, R16.reuse, 0x1 ;  /* 0x00000010362a7211 */ /* 0x080fe200078208ff */
[----:B------:R-:W-:Y:S01]  /*54d0*/  IMAD R64, R37, 0x2, R62 ;  /* 0x0000000225407824 */ /* 0x000fe200078e023e */
[----:B------:R-:W-:-:S02]  /*54e0*/  LEA R44, P2, R46, R16, 0x1 ;  /* 0x000000102e2c7211 */ /* 0x000fc400078408ff */
[-C--:B------:R-:W-:Y:S02]  /*54f0*/  LEA.HI.X.SX32 R43, R54, R17.reuse, 0x1, P1 ;  /* 0x00000011362b7211 */ /* 0x080fe400008f0eff */
[-C--:B------:R-:W-:Y:S02]  /*5500*/  LEA.HI.X.SX32 R45, R46, R17.reuse, 0x1, P2 ;  /* 0x000000112e2d7211 */ /* 0x080fe400010f0eff */
[C---:B------:R-:W-:Y:S02]  /*5510*/  LEA R46, P1, R38.reuse, R16, 0x1 ;  /* 0x00000010262e7211 */ /* 0x040fe400078208ff */
[C---:B------:R-:W-:Y:S02]  /*5520*/  LEA R66, R37.reuse, R64, 0x1 ;  /* 0x0000004025427211 */ /* 0x040fe400078e08ff */
[----:B------:R-:W-:Y:S02]  /*5530*/  LEA.HI.X.SX32 R47, R38, R17, 0x1, P1 ;  /* 0x00000011262f7211 */ /* 0x000fe400008f0eff */
[----:B------:R-:W-:Y:S01]  /*5540*/  PRMT R69, R8, 0x7632, R69 ;  /* 0x0000763208457816 */ /* 0x000fe20000000045 */
[----:B------:R-:W-:Y:S01]  /*5550*/  IMAD R38, R37, 0x2, R66 ;  /* 0x0000000225267824 */ /* 0x000fe200078e0242 */
[----:B------:R-:W-:-:S02]  /*5560*/  LEA R48, P3, R50, R16, 0x1 ;  /* 0x0000001032307211 */ /* 0x000fc400078608ff */
[----:B-1----:R-:W-:Y:S01]  /*5570*/  LEA R40, P2, R56, R16, 0x1 ;  /* 0x0000001038287211 */ /* 0x002fe200078408ff */
[----:B------:R1:W-:Y:S01]  /*5580*/  STG.E.U16 desc[UR30][R20.64], R69 ;  /* 0x0000004514007986 */ /* 0x0003e2000c10151e */
[----:B------:R-:W-:Y:S02]  /*5590*/  LEA R68, R37, R38, 0x1 ;  /* 0x0000002625447211 */ /* 0x000fe400078e08ff */
[----:B0-----:R-:W-:Y:S01]  /*55a0*/  PRMT R19, R9, 0x7632, R19 ;  /* 0x0000763209137816 */ /* 0x001fe20000000013 */
[----:B------:R0:W-:Y:S01]  /*55b0*/  STG.E.U16 desc[UR30][R22.64], R9 ;  /* 0x0000000916007986 */ /* 0x0001e2000c10151e */
[-C--:B------:R-:W-:Y:S01]  /*55c0*/  LEA.HI.X.SX32 R49, R50, R17.reuse, 0x1, P3 ;  /* 0x0000001132317211 */ /* 0x080fe200018f0eff */
[----:B------:R-:W-:Y:S01]  /*55d0*/  IMAD R70, R37, 0x2, R68 ;  /* 0x0000000225467824 */ /* 0x000fe200078e0244 */
[----:B------:R-:W-:Y:S01]  /*55e0*/  LEA.HI.X.SX32 R41, R56, R17, 0x1, P2 ;  /* 0x0000001138297211 */ /* 0x000fe200010f0eff */
[----:B------:R3:W-:Y:S01]  /*55f0*/  STG.E.U16 desc[UR30][R24.64], R19 ;  /* 0x0000001318007986 */ /* 0x0007e2000c10151e */
[----:B------:R-:W-:-:S02]  /*5600*/  LEA R50, P1, R58, R16, 0x1 ;  /* 0x000000103a327211 */ /* 0x000fc400078208ff */
[-C--:B------:R-:W-:Y:S01]  /*5610*/  LEA R52, P2, R60, R16.reuse, 0x1 ;  /* 0x000000103c347211 */ /* 0x080fe200078408ff */
[----:B------:R4:W-:Y:S01]  /*5620*/  STG.E.U16 desc[UR30][R26.64], R10 ;  /* 0x0000000a1a007986 */ /* 0x0009e2000c10151e */
[----:B-1----:R-:W-:Y:S02]  /*5630*/  PRMT R21, R10, 0x7632, R21 ;  /* 0x000076320a157816 */ /* 0x002fe40000000015 */
[----:B------:R-:W-:Y:S02]  /*5640*/  LEA R54, P3, R62, R16, 0x1 ;  /* 0x000000103e367211 */ /* 0x000fe400078608ff */
[----:B0-----:R-:W-:Y:S01]  /*5650*/  PRMT R23, R11, 0x7632, R23 ;  /* 0x000076320b177816 */ /* 0x001fe20000000017 */
[----:B------:R2:W-:Y:S01]  /*5660*/  STG.E.U16 desc[UR30][R28.64], R21 ;  /* 0x000000151c007986 */ /* 0x0005e2000c10151e */
[C---:B------:R-:W-:Y:S02]  /*5670*/  LEA R72, R37.reuse, R70, 0x1 ;  /* 0x0000004625487211 */ /* 0x040fe400078e08ff */
[----:B---3--:R-:W-:Y:S01]  /*5680*/  PRMT R25, R4, 0x7632, R25 ;  /* 0x0000763204197816 */ /* 0x008fe20000000019 */
[----:B------:R0:W-:Y:S01]  /*5690*/  STG.E.U16 desc[UR30][R30.64], R11 ;  /* 0x0000000b1e007986 */ /* 0x0001e2000c10151e */
[-C--:B------:R-:W-:Y:S01]  /*56a0*/  LEA.HI.X.SX32 R51, R58, R17.reuse, 0x1, P1 ;  /* 0x000000113a337211 */ /* 0x080fe200008f0eff */
[----:B------:R-:W-:Y:S01]  /*56b0*/  IMAD R37, R37, 0x2, R72 ;  /* 0x0000000225257824 */ /* 0x000fe200078e0248 */
[----:B------:R-:W-:Y:S01]  /*56c0*/  LEA.HI.X.SX32 R53, R60, R17, 0x1, P2 ;  /* 0x000000113c357211 */ /* 0x000fe200010f0eff */
[----:B------:R1:W-:Y:S01]  /*56d0*/  STG.E.U16 desc[UR30][R32.64], R23 ;  /* 0x0000001720007986 */ /* 0x0003e2000c10151e */
[----:B------:R-:W-:-:S02]  /*56e0*/  LEA R56, P1, R64, R16, 0x1 ;  /* 0x0000001040387211 */ /* 0x000fc400078208ff */
[----:B------:R-:W-:Y:S01]  /*56f0*/  PRMT R8, R5, 0x7632, R8 ;  /* 0x0000763205087816 */ /* 0x000fe20000000008 */
[----:B------:R-:W-:Y:S01]  /*5700*/  STG.E.U16 desc[UR30][R34.64], R4 ;  /* 0x0000000422007986 */ /* 0x000fe2000c10151e */
[-C--:B------:R-:W-:Y:S02]  /*5710*/  LEA.HI.X.SX32 R55, R62, R17.reuse, 0x1, P3 ;  /* 0x000000113e377211 */ /* 0x080fe400018f0eff */
[-C--:B------:R-:W-:Y:S01]  /*5720*/  LEA R58, P2, R66, R16.reuse, 0x1 ;  /* 0x00000010423a7211 */ /* 0x080fe200078408ff */
[----:B------:R-:W-:Y:S01]  /*5730*/  STG.E.U16 desc[UR30][R42.64], R25 ;  /* 0x000000192a007986 */ /* 0x000fe2000c10151e */
[----:B------:R-:W-:Y:S02]  /*5740*/  LEA R60, P3, R38, R16, 0x1 ;  /* 0x00000010263c7211 */ /* 0x000fe400078608ff */
[----:B------:R-:W-:Y:S01]  /*5750*/  PRMT R24, R6, 0x7632, R24 ;  /* 0x0000763206187816 */ /* 0x000fe20000000018 */
[----:B------:R-:W-:Y:S01]  /*5760*/  STG.E.U16 desc[UR30][R44.64], R5 ;  /* 0x000000052c007986 */ /* 0x000fe2000c10151e */
[----:B------:R-:W-:-:S02]  /*5770*/  LEA.HI.X.SX32 R57, R64, R17, 0x1, P1 ;  /* 0x0000001140397211 */ /* 0x000fc400008f0eff */
[----:B----4-:R-:W-:Y:S01]  /*5780*/  PRMT R26, R7, 0x7632, R26 ;  /* 0x00007632071a7816 */ /* 0x010fe2000000001a */
[----:B------:R-:W-:Y:S01]  /*5790*/  STG.E.U16 desc[UR30][R46.64], R8 ;  /* 0x000000082e007986 */ /* 0x000fe2000c10151e */
[-C--:B------:R-:W-:Y:S02]  /*57a0*/  LEA.HI.X.SX32 R59, R66, R17.reuse, 0x1, P2 ;  /* 0x00000011423b7211 */ /* 0x080fe400010f0eff */
[-C--:B------:R-:W-:Y:S01]  /*57b0*/  LEA R62, P1, R68, R16.reuse, 0x1 ;  /* 0x00000010443e7211 */ /* 0x080fe200078208ff */
[----:B------:R-:W-:Y:S01]  /*57c0*/  STG.E.U16 desc[UR30][R40.64], R6 ;  /* 0x0000000628007986 */ /* 0x000fe2000c10151e */
[----:B------:R-:W-:Y:S02]  /*57d0*/  LEA.HI.X.SX32 R61, R38, R17, 0x1, P3 ;  /* 0x00000011263d7211 */ /* 0x000fe400018f0eff */
[----:B------:R-:W-:Y:S01]  /*57e0*/  LEA R64, P2, R70, R16, 0x1 ;  /* 0x0000001046407211 */ /* 0x000fe200078408ff */
[----:B------:R-:W-:Y:S01]  /*57f0*/  STG.E.U16 desc[UR30][R48.64], R24 ;  /* 0x0000001830007986 */ /* 0x000fe2000c10151e */
[----:B--2---:R-:W-:-:S02]  /*5800*/  PRMT R28, R12, 0x7632, R28 ;  /* 0x000076320c1c7816 */ /* 0x004fc4000000001c */
[-C--:B------:R-:W-:Y:S01]  /*5810*/  LEA R66, P3, R72, R16.reuse, 0x1 ;  /* 0x0000001048427211 */ /* 0x080fe200078608ff */
[----:B------:R2:W-:Y:S01]  /*5820*/  STG.E.U16 desc[UR30][R50.64], R7 ;  /* 0x0000000732007986 */ /* 0x0005e2000c10151e */
[----:B------:R-:W-:Y:S02]  /*5830*/  LEA R16, P4, R37, R16, 0x1 ;  /* 0x0000001025107211 */ /* 0x000fe400078808ff */
[----:B0-----:R-:W-:Y:S01]  /*5840*/  PRMT R30, R13, 0x7632, R30 ;  /* 0x000076320d1e7816 */ /* 0x001fe2000000001e */
[----:B------:R-:W-:Y:S01]  /*5850*/  STG.E.U16 desc[UR30][R52.64], R26 ;  /* 0x0000001a34007986 */ /* 0x000fe2000c10151e */
[-C--:B------:R-:W-:Y:S02]  /*5860*/  LEA.HI.X.SX32 R63, R68, R17.reuse, 0x1, P1 ;  /* 0x00000011443f7211 */ /* 0x080fe400008f0eff */
[----:B------:R-:W-:Y:S01]  /*5870*/  LEA.HI.X.SX32 R65, R70, R17, 0x1, P2 ;  /* 0x0000001146417211 */ /* 0x000fe200010f0eff */
[----:B------:R-:W-:Y:S01]  /*5880*/  STG.E.U16 desc[UR30][R54.64], R12 ;  /* 0x0000000c36007986 */ /* 0x000fe2000c10151e */
[----:B-1----:R-:W-:-:S02]  /*5890*/  PRMT R32, R14, 0x7632, R32 ;  /* 0x000076320e207816 */ /* 0x002fc40000000020 */
[-C--:B------:R-:W-:Y:S01]  /*58a0*/  LEA.HI.X.SX32 R67, R72, R17.reuse, 0x1, P3 ;  /* 0x0000001148437211 */ /* 0x080fe200018f0eff */
[----:B------:R-:W-:Y:S01]  /*58b0*/  STG.E.U16 desc[UR30][R56.64], R28 ;  /* 0x0000001c38007986 */ /* 0x000fe2000c10151e */
[----:B------:R-:W-:Y:S01]  /*58c0*/  LEA.HI.X.SX32 R17, R37, R17, 0x1, P4 ;  /* 0x0000001125117211 */ /* 0x000fe200020f0eff */
[----:B--2---:R-:W0:Y:S01]  /*58d0*/  LDC.64 R6, c[0x0][0x3a0] ;  /* 0x0000e800ff067b82 */ /* 0x004e220000000a00 */
[----:B------:R-:W-:Y:S01]  /*58e0*/  PRMT R8, R15, 0x7632, R8 ;  /* 0x000076320f087816 */ /* 0x000fe20000000008 */
[----:B------:R-:W-:Y:S01]  /*58f0*/  STG.E.U16 desc[UR30][R58.64], R13 ;  /* 0x0000000d3a007986 */ /* 0x000fe2000c10151e */
[----:B------:R-:W-:Y:S01]  /*5900*/  LOP3.LUT R4, R3, 0xf0, RZ, 0xc0, !PT ;  /* 0x000000f003047812 */ /* 0x000fe200078ec0ff */
[----:B------:R-:W-:Y:S01]  /*5910*/  IMAD.SHL.U32 R3, R2, 0x4, RZ ;  /* 0x0000000402037824 */ /* 0x000fe200078e00ff */
[----:B------:R-:W-:Y:S01]  /*5920*/  ISETP.GE.U32.AND P1, PT, R0, 0x40, PT ;  /* 0x000000400000780c */ /* 0x000fe20003f26070 */
[----:B------:R-:W-:Y:S01]  /*5930*/  STG.E.U16 desc[UR30][R60.64], R30 ;  /* 0x0000001e3c007986 */ /* 0x000fe2000c10151e */
[----:B------:R-:W-:-:S03]  /*5940*/  IMAD.HI R0, R2, 0x4, RZ ;  /* 0x0000000402007827 */ /* 0x000fc600078e02ff */
[----:B------:R-:W-:Y:S04]  /*5950*/  STG.E.U16 desc[UR30][R62.64], R14 ;  /* 0x0000000e3e007986 */ /* 0x000fe8000c10151e */
[----:B------:R-:W-:Y:S04]  /*5960*/  STG.E.U16 desc[UR30][R64.64], R32 ;  /* 0x0000002040007986 */ /* 0x000fe8000c10151e */
[----:B------:R-:W-:Y:S04]  /*5970*/  STG.E.U16 desc[UR30][R66.64], R15 ;  /* 0x0000000f42007986 */ /* 0x000fe8000c10151e */
[----:B------:R-:W-:Y:S01]  /*5980*/  STG.E.U16 desc[UR30][R16.64], R8 ;  /* 0x0000000810007986 */ /* 0x000fe2000c10151e */
[----:B------:R-:W-:Y:S01]  /*5990*/  BAR.SYNC.DEFER_BLOCKING 0x0 ;  /* 0x0000000000007b1d */ /* 0x000fe20000010000 */
[----:B0-----:R-:W-:-:S04]  /*59a0*/  IADD3 R2, P2, P3, R3, UR6, R6 ;  /* 0x0000000603027c10 */ /* 0x001fc8000fb5e006 */
[----:B------:R-:W-:Y:S01]  /*59b0*/  IADD3.X R3, PT, PT, R0, UR5, R7, P2, P3 ;  /* 0x0000000500037c10 */ /* 0x000fe200097e6407 */
[----:B------:R-:W-:Y:S02]  /*59c0*/  STSM.16.M88 [R36], R39 ;  /* 0x0000002724007844 */ /* 0x000fe40000000000 */
[----:B------:R-:W-:Y:S06]  /*59d0*/  BAR.SYNC.DEFER_BLOCKING 0x0 ;  /* 0x0000000000007b1d */ /* 0x000fec0000010000 */
[----:B------:R-:W0:Y:S04]  /*59e0*/  LDSM.16.M88 R5, [R4+UR12] ;  /* 0x0000000c0405783b */ /* 0x000e280008000000 */
[----:B0-----:R0:W-:Y:S01]  /*59f0*/  @!P1 STG.E desc[UR30][R2.64], R5 ;  /* 0x0000000502009986 */ /* 0x0011e2000c10191e */
[----:B------:R-:W-:Y:S06]  /*5a00*/  BAR.SYNC.DEFER_BLOCKING 0x0 ;  /* 0x0000000000007b1d */ /* 0x000fec0000010000 */
[----:B------:R-:W-:Y:S05]  /*5a10*/  @P0 BRA `(.L_x_20) ;  /* 0x0000000000a00947 */ /* 0x000fea0003800000 */
[----:B------:R-:W1:Y:S01]  /*5a20*/  S2UR UR5, SR_CgaCtaId ;  /* 0x00000000000579c3 */ /* 0x000e620000008800 */
[----:B------:R-:W-:Y:S01]  /*5a30*/  NOP ;  /* 0x0000000000007918 */ /* 0x000fe20000000000 */
[----:B------:R-:W-:Y:S01]  /*5a40*/  UMOV UR4, 0x50 ;  /* 0x0000005000047882 */ /* 0x000fe20000000000 */
[----:B------:R-:W-:Y:S01]  /*5a50*/  MOV R0, UR13 ;  /* 0x0000000d00007c02 */ /* 0x000fe20008000f00 */
[----:B0-----:R-:W-:Y:S01]  /*5a60*/  IMAD.MOV.U32 R3, RZ, RZ, 0xf ;  /* 0x0000000fff037424 */ /* 0x001fe200078e00ff */
[----:B------:R-:W-:Y:S02]  /*5a70*/  MOV R7, 0x1 ;  /* 0x0000000100077802 */ /* 0x000fe40000000f00 */
[----:B------:R-:W-:-:S04]  /*5a80*/  LOP3.LUT R0, R0, 0xffff, RZ, 0xc0, !PT ;  /* 0x0000ffff00007812 */ /* 0x000fc800078ec0ff */
[----:B------:R-:W-:-:S05]  /*5a90*/  SHF.R.U32.HI R0, RZ, 0x5, R0 ;  /* 0x00000005ff007819 */ /* 0x000fca0000011600 */
[----:B------:R-:W-:Y:S01]  /*5aa0*/  VIADD R2, R0, 0x10 ;  /* 0x0000001000027836 */ /* 0x000fe20000000000 */
[----:B------:R-:W-:Y:S01]  /*5ab0*/  SHF.L.U32 R0, R3, R0, RZ ;  /* 0x0000000003007219 */ /* 0x000fe200000006ff */
[----:B-1----:R-:W-:-:S03]  /*5ac0*/  ULEA UR6, UR5, UR4, 0x18 ;  /* 0x0000000405067291 */ /* 0x002fc6000f8ec0ff */
[----:B------:R-:W-:-:S04]  /*5ad0*/  SHF.L.U32 R3, R7, R2, RZ ;  /* 0x0000000207037219 */ /* 0x000fc800000006ff */
[----:B------:R-:W-:Y:S02]  /*5ae0*/  LOP3.LUT R0, R3, R0, RZ, 0xfc, !PT ;  /* 0x0000000003007212 */ /* 0x000fe400078efcff */
[----:B------:R-:W0:Y:S02]  /*5af0*/  LDS R5, [UR6] ;  /* 0x00000006ff057984 */ /* 0x000e240008000800 */
[C---:B------:R-:W-:Y:S02]  /*5b00*/  LOP3.LUT R2, R0.reuse, 0xffff, RZ, 0xc0, !PT ;  /* 0x0000ffff00027812 */ /* 0x040fe400078ec0ff */
[----:B0-----:R-:W-:-:S04]  /*5b10*/  LOP3.LUT R3, R0, 0xffff, R5, 0x80, !PT ;  /* 0x0000ffff00037812 */ /* 0x001fc800078e8005 */
[----:B------:R-:W-:-:S13]  /*5b20*/  ISETP.NE.AND P0, PT, R3, R2, PT ;  /* 0x000000020300720c */ /* 0x000fda0003f05270 */
[----:B------:R-:W-:Y:S05]  /*5b30*/  @P0 BRA `(.L_x_21) ;  /* 0x0000000000500947 */ /* 0x000fea0003800000 */
[----:B------:R-:W-:Y:S02]  /*5b40*/  SHF.R.U32.HI R5, RZ, 0x10, R5 ;  /* 0x00000010ff057819 */ /* 0x000fe40000011605 */
[----:B------:R-:W-:-:S04]  /*5b50*/  SHF.R.U32.HI R2, RZ, 0x10, R0 ;  /* 0x00000010ff027819 */ /* 0x000fc80000011600 */
[----:B------:R-:W-:-:S04]  /*5b60*/  LOP3.LUT R5, R5, R2, RZ, 0xc0, !PT ;  /* 0x0000000205057212 */ /* 0x000fc800078ec0ff */
[----:B------:R-:W-:-:S13]  /*5b70*/  ISETP.NE.AND P0, PT, R5, R2, PT ;  /* 0x000000020500720c */ /* 0x000fda0003f05270 */
[----:B------:R-:W-:Y:S05]  /*5b80*/  @P0 BRA `(.L_x_22) ;  /* 0x0000000000300947 */ /* 0x000fea0003800000 */
[----:B------:R-:W-:Y:S01]  /*5b90*/  R2UR UR4, R0 ;  /* 0x00000000000472ca */ /* 0x000fe200000e0000 */
[----:B------:R-:W-:Y:S01]  /*5ba0*/  VOTEU.ANY UR5, UPT, PT ;  /* 0x0000000000057886 */ /* 0x000fe200038e0100 */
[----:B------:R-:W0:Y:S01]  /*5bb0*/  S2R R0, SR_LANEID ;  /* 0x0000000000007919 */ /* 0x000e220000000000 */
[----:B------:R-:W-:-:S10]  /*5bc0*/  UFLO.U32 UR5, UR5 ;  /* 0x00000005000572bd */ /* 0x000fd400080e0000 */
[----:B------:R-:W-:-:S06]  /*5bd0*/  ULOP3.LUT UR4, URZ, UR4, URZ, 0x33, !UPT ;  /* 0x00000004ff047292 */ /* 0x000fcc000f8e33ff */
[----:B------:R-:W-:-:S04]  /*5be0*/  MOV R2, UR4 ;  /* 0x0000000400027c02 */ /* 0x000fc80008000f00 */
[----:B------:R-:W1:Y:S02]  /*5bf0*/  REDUX UR7, R2 ;  /* 0x00000000020773c4 */ /* 0x000e640000000000 */
[----:B------:R2:W-:Y:S01]  /*5c00*/  UTCATOMSWS.AND URZ, UR4 ;  /* 0x0000000400ff79e3 */ /* 0x0005e20008000000 */
[----:B0-----:R-:W-:Y:S01]  /*5c10*/  ISETP.EQ.U32.AND P0, PT, R0, UR5, PT ;  /* 0x0000000500007c0c */ /* 0x001fe2000bf02070 */
[----:B-1----:R-:W-:-:S12]  /*5c20*/  IMAD.U32 R0, RZ, RZ, UR7 ;  /* 0x00000007ff007e24 */ /* 0x002fd8000f8e00ff */
[----:B------:R2:W-:Y:S01]  /*5c30*/  @P0 ATOMS.AND RZ, [UR6], R0 ;  /* 0x00000000ffff098c */ /* 0x0005e2000a800006 */
[----:B------:R-:W-:Y:S05]  /*5c40*/  BRA `(.L_x_20) ;  /* 0x0000000000147947 */ /* 0x000fea0003800000 */
.L_x_22:
[----:B------:R-:W-:-:S07]  /*5c50*/  MOV R2, 0x5c70 ;  /* 0x00005c7000027802 */ /* 0x000fce0000000f00 */
[----:B------:R-:W-:Y:S05]  /*5c60*/  CALL.REL.NOINC `($__internal_0_$__cuda_sm10x_tcgen05_guardrail_trap_col_being_dealloced_not_returned_by_alloc) ;  /* 0x0000000000447944 */ /* 0x000fea0003c00000 */
[----:B------:R-:W-:Y:S05]  /*5c70*/  BRA `(.L_x_20) ;  /* 0x0000000000087947 */ /* 0x000fea0003800000 */
.L_x_21:
[----:B------:R-:W-:-:S07]  /*5c80*/  MOV R2, 0x5ca0 ;  /* 0x00005ca000027802 */ /* 0x000fce0000000f00 */
[----:B------:R-:W-:Y:S05]  /*5c90*/  CALL.REL.NOINC `($__internal_2_$__cuda_sm10x_tcgen05_guardrail_trap_unallocated_columns_being_dealloced) ;  /* 0x0000000000507944 */ /* 0x000fea0003c00000 */
.L_x_20:
[----:B------:R-:W-:Y:S01]  /*5ca0*/  NOP ;  /* 0x0000000000007918 */ /* 0x000fe20000000000 */
[----:B--2---:R-:W-:Y:S05]  /*5cb0*/  EXIT ;  /* 0x000000000000794d */ /* 0x004fea0003800000 */
.L_x_8:
[----:B------:R-:W1:Y:S02]  /*5cc0*/  SYNCS.PHASECHK.TRANS64.TRYWAIT P4, [UR12+0x3000], RZ ;  /* 0x003000ffff0075a7 */ /* 0x000e64000808110c */
[----:B-1----:R-:W-:Y:S05]  /*5cd0*/  @!P4 BRA `(.L_x_8) ;  /* 0xfffffffc00f8c947 */ /* 0x002fea000383ffff */
[----:B------:R-:W-:Y:S05]  /*5ce0*/  BRA `(.L_x_7) ;  /* 0xffffffc000c07947 */ /* 0x000fea000383ffff */
.L_x_14:
[----:B------:R-:W1:Y:S02]  /*5cf0*/  SYNCS.PHASECHK.TRANS64.TRYWAIT P2, [UR12+0x5010], RZ ;  /* 0x005010ffff0075a7 */ /* 0x000e64000804110c */
[----:B-1----:R-:W-:Y:S05]  /*5d00*/  @!P2 BRA `(.L_x_14) ;  /* 0xfffffffc00f8a947 */ /* 0x002fea000383ffff */
[----:B------:R-:W-:Y:S05]  /*5d10*/  BRA `(.L_x_23) ;  /* 0xffffffd400e47947 */ /* 0x000fea000383ffff */
.L_x_15:
[----:B------:R-:W1:Y:S02]  /*5d20*/  SYNCS.PHASECHK.TRANS64.TRYWAIT P2, [UR15], R22 ;  /* 0x00000016ff0075a7 */ /* 0x000e64000804110f */
[----:B-1----:R-:W-:Y:S05]  /*5d30*/  @!P2 BRA `(.L_x_15) ;  /* 0xfffffffc00f8a947 */ /* 0x002fea000383ffff */
[----:B------:R-:W-:Y:S05]  /*5d40*/  BRA `(.L_x_24) ;  /* 0xffffffdc00687947 */ /* 0x000fea000383ffff */
.L_x_19:
[----:B------:R-:W0:Y:S02]  /*5d50*/  SYNCS.PHASECHK.TRANS64.TRYWAIT P4, [UR15], R3 ;  /* 0x00000003ff0075a7 */ /* 0x000e24000808110f */
[----:B0-----:R-:W-:Y:S05]  /*5d60*/  @!P4 BRA `(.L_x_19) ;  /* 0xfffffffc00f8c947 */ /* 0x001fea000383ffff */
[----:B------:R-:W-:Y:S05]  /*5d70*/  BRA `(.L_x_18) ;  /* 0xffffffe400a07947 */ /* 0x000fea000383ffff */
        .weak           $__internal_0_$__cuda_sm10x_tcgen05_guardrail_trap_col_being_dealloced_not_returned_by_alloc
        .type           $__internal_0_$__cuda_sm10x_tcgen05_guardrail_trap_col_being_dealloced_not_returned_by_alloc,@function
        .size           $__internal_0_$__cuda_sm10x_tcgen05_guardrail_trap_col_being_dealloced_not_returned_by_alloc,($__internal_1_$__cuda_sm10x_tcgen05_guardrail_trap_phase_invalid_during_alloc - $__internal_0_$__cuda_sm10x_tcgen05_guardrail_trap_col_being_dealloced_not_returned_by_alloc)
$__internal_0_$__cuda_sm10x_tcgen05_guardrail_trap_col_being_dealloced_not_returned_by_alloc:
[----:B------:R-:W-:Y:S05]  /*5d80*/  BPT.TRAP 0x1 ;  /* 0x000000040000795c */ /* 0x000fea0000300000 */
[----:B------:R-:W-:-:S04]  /*5d90*/  MOV R3, 0x0 ;  /* 0x0000000000037802 */ /* 0x000fc80000000f00 */
[----:B------:R-:W-:Y:S05]  /*5da0*/  RET.REL.NODEC R2 `(attn_fwd) ;  /* 0xffffffa002947950 */ /* 0x000fea0003c3ffff */
        .weak           $__internal_1_$__cuda_sm10x_tcgen05_guardrail_trap_phase_invalid_during_alloc
        .type           $__internal_1_$__cuda_sm10x_tcgen05_guardrail_trap_phase_invalid_during_alloc,@function
        .size           $__internal_1_$__cuda_sm10x_tcgen05_guardrail_trap_phase_invalid_during_alloc,($__internal_2_$__cuda_sm10x_tcgen05_guardrail_trap_unallocated_columns_being_dealloced - $__internal_1_$__cuda_sm10x_tcgen05_guardrail_trap_phase_invalid_during_alloc)
$__internal_1_$__cuda_sm10x_tcgen05_guardrail_trap_phase_invalid_during_alloc:
[----:B------:R-:W-:Y:S05]  /*5db0*/  BPT.TRAP 0x1 ;  /* 0x000000040000795c */ /* 0x000fea0000300000 */
[----:B------:R-:W-:-:S04]  /*5dc0*/  IMAD.MOV.U32 R3, RZ, RZ, 0x0 ;  /* 0x00000000ff037424 */ /* 0x000fc800078e00ff */
[----:B------:R-:W-:Y:S05]  /*5dd0*/  RET.REL.NODEC R2 `(attn_fwd) ;  /* 0xffffffa002887950 */ /* 0x000fea0003c3ffff */
        .weak           $__internal_2_$__cuda_sm10x_tcgen05_guardrail_trap_unallocated_columns_being_dealloced
        .type           $__internal_2_$__cuda_sm10x_tcgen05_guardrail_trap_unallocated_columns_being_dealloced,@function
        .size           $__internal_2_$__cuda_sm10x_tcgen05_guardrail_trap_unallocated_columns_being_dealloced,(.L_x_28 - $__internal_2_$__cuda_sm10x_tcgen05_guardrail_trap_unallocated_columns_being_dealloced)
$__internal_2_$__cuda_sm10x_tcgen05_guardrail_trap_unallocated_columns_being_dealloced:
[----:B------:R-:W-:Y:S05]  /*5de0*/  BPT.TRAP 0x1 ;  /* 0x000000040000795c */ /* 0x000fea0000300000 */
[----:B------:R-:W-:-:S04]  /*5df0*/  HFMA2 R3, -RZ, RZ, 0, 0 ;  /* 0x00000000ff037431 */ /* 0x000fc800000001ff */
[----:B------:R-:W-:Y:S05]  /*5e00*/  RET.REL.NODEC R2 `(attn_fwd) ;  /* 0xffffffa0027c7950 */ /* 0x000fea0003c3ffff */
.L_x_25:
[----:B------:R-:W-:-:S00]  /*5e10*/  BRA `(.L_x_25) ;  /* 0xfffffffc00fc7947 */ /* 0x000fc0000383ffff */
[----:B------:R-:W-:-:S00]  /*5e20*/  NOP ;  /* 0x0000000000007918 */ /* 0x000fc00000000000 */
        /* <DEDUP_REMOVED lines=13> */
.L_x_28:


//--------------------- .nv.global.init           --------------------------
	.section	.nv.global.init,"aw",@progbits
.nv.global.init:
	.type		_$_str,@object
	.size		_$_str,(.L_3 - _$_str)
_$_str:
        /*0000*/ 	.byte	0x5f, 0x5f, 0x43, 0x55, 0x44, 0x41, 0x5f, 0x46, 0x54, 0x5a, 0x00
.L_3:


//--------------------- .nv.shared.attn_fwd       --------------------------
	.section	.nv.shared.attn_fwd,"aw",@nobits
	.sectionflags	@""
	.align	16
	.zero		1024


//--------------------- .nv.shared.reserved.0     --------------------------
	.section	.nv.shared.reserved.0,"aw",@nobits
	.align	8
	.weak		__nv_reservedSMEM_offset_0_alias
	.size		__nv_reservedSMEM_offset_0_alias, 0, 64
	.other		__nv_reservedSMEM_offset_0_alias,@"STO_CUDA_RESERVED_SHARED STV_DEFAULT"
__nv_reservedSMEM_offset_0_alias:
	.zero		0
.nv.shared.reserved.0:
	.zero		64
	.weak		__nv_reservedSMEM_allocation_phase
	.type		__nv_reservedSMEM_allocation_phase,@object
	.size		__nv_reservedSMEM_allocation_phase,(.L_0 - __nv_reservedSMEM_allocation_phase)
__nv_reservedSMEM_allocation_phase:
	.zero		1
.L_0:
	.zero		7
	.weak		__nv_reservedSMEM_devtool_atexit_pc
	.type		__nv_reservedSMEM_devtool_atexit_pc,@object
	.size		__nv_reservedSMEM_devtool_atexit_pc,(__nv_reservedSMEM_allocation_mask - __nv_reservedSMEM_devtool_atexit_pc)
__nv_reservedSMEM_devtool_atexit_pc:
	.zero		8
	.weak		__nv_reservedSMEM_allocation_mask
	.type		__nv_reservedSMEM_allocation_mask,@object
	.size		__nv_reservedSMEM_allocation_mask,(.L_2 - __nv_reservedSMEM_allocation_mask)
__nv_reservedSMEM_allocation_mask:
	.zero		4
.L_2:


//--------------------- .nv.constant0.attn_fwd    --------------------------
	.section	.nv.constant0.attn_fwd,"a",@progbits
	.sectionflags	@""
	.align	4
.nv.constant0.attn_fwd:
	.zero		1032


//--------------------- SYMBOLS --------------------------

	.type		.nv.reservedSmem.offset0,@object
	.size		.nv.reservedSmem.offset0,0x4
	.type		.nv.reservedSmem.cap,@object
	.size		.nv.reservedSmem.cap,0x4
